//
// Generated by NVIDIA NVVM Compiler
//
// Compiler Build ID: CL-36424714
// Cuda compilation tools, release 13.0, V13.0.88
// Based on NVVM 20.0.0
//

.version 9.0
.target sm_100
.address_size 64

	// .globl	_Z16reduceNeighboredPiS_j

.visible .entry _Z16reduceNeighboredPiS_j(
	.param .u64 .ptr .align 1 _Z16reduceNeighboredPiS_j_param_0,
	.param .u64 .ptr .align 1 _Z16reduceNeighboredPiS_j_param_1,
	.param .u32 _Z16reduceNeighboredPiS_j_param_2
)
{
	.reg .pred 	%p<6>;
	.reg .b32 	%r<17>;
	.reg .b64 	%rd<13>;

	ld.param.u64 	%rd4, [_Z16reduceNeighboredPiS_j_param_0];
	ld.param.u64 	%rd3, [_Z16reduceNeighboredPiS_j_param_1];
	ld.param.u32 	%r6, [_Z16reduceNeighboredPiS_j_param_2];
	cvta.to.global.u64 	%rd5, %rd4;
	mov.u32 	%r1, %tid.x;
	mov.u32 	%r2, %ctaid.x;
	mov.u32 	%r3, %ntid.x;
	mul.lo.s32 	%r7, %r2, %r3;
	add.s32 	%r8, %r7, %r1;
	mul.wide.u32 	%rd6, %r7, 4;
	add.s64 	%rd1, %rd5, %rd6;
	setp.ge.u32 	%p1, %r8, %r6;
	@%p1 bra 	$L__BB0_8;
	setp.lt.u32 	%p2, %r3, 2;
	@%p2 bra 	$L__BB0_6;
	mul.wide.u32 	%rd7, %r1, 4;
	add.s64 	%rd2, %rd1, %rd7;
	mov.b32 	%r16, 1;
$L__BB0_3:
	shl.b32 	%r5, %r16, 1;
	add.s32 	%r10, %r5, -1;
	and.b32  	%r11, %r10, %r1;
	setp.ne.s32 	%p3, %r11, 0;
	@%p3 bra 	$L__BB0_5;
	mul.wide.s32 	%rd8, %r16, 4;
	add.s64 	%rd9, %rd2, %rd8;
	ld.global.u32 	%r12, [%rd9];
	ld.global.u32 	%r13, [%rd2];
	add.s32 	%r14, %r13, %r12;
	st.global.u32 	[%rd2], %r14;
$L__BB0_5:
	bar.sync 	0;
	setp.lt.u32 	%p4, %r5, %r3;
	mov.u32 	%r16, %r5;
	@%p4 bra 	$L__BB0_3;
$L__BB0_6:
	setp.ne.s32 	%p5, %r1, 0;
	@%p5 bra 	$L__BB0_8;
	ld.global.u32 	%r15, [%rd1];
	cvta.to.global.u64 	%rd10, %rd3;
	mul.wide.u32 	%rd11, %r2, 4;
	add.s64 	%rd12, %rd10, %rd11;
	st.global.u32 	[%rd12], %r15;
$L__BB0_8:
	ret;

}
	// .globl	_Z20reduceNeighboredLessPiS_j
.visible .entry _Z20reduceNeighboredLessPiS_j(
	.param .u64 .ptr .align 1 _Z20reduceNeighboredLessPiS_j_param_0,
	.param .u64 .ptr .align 1 _Z20reduceNeighboredLessPiS_j_param_1,
	.param .u32 _Z20reduceNeighboredLessPiS_j_param_2
)
{
	.reg .pred 	%p<6>;
	.reg .b32 	%r<17>;
	.reg .b64 	%rd<13>;

	ld.param.u64 	%rd3, [_Z20reduceNeighboredLessPiS_j_param_0];
	ld.param.u64 	%rd2, [_Z20reduceNeighboredLessPiS_j_param_1];
	ld.param.u32 	%r7, [_Z20reduceNeighboredLessPiS_j_param_2];
	cvta.to.global.u64 	%rd4, %rd3;
	mov.u32 	%r1, %tid.x;
	mov.u32 	%r2, %ctaid.x;
	mov.u32 	%r3, %ntid.x;
	mul.lo.s32 	%r8, %r2, %r3;
	add.s32 	%r9, %r8, %r1;
	mul.wide.u32 	%rd5, %r8, 4;
	add.s64 	%rd1, %rd4, %rd5;
	setp.ge.u32 	%p1, %r9, %r7;
	@%p1 bra 	$L__BB1_8;
	setp.lt.u32 	%p2, %r3, 2;
	@%p2 bra 	$L__BB1_6;
	mov.b32 	%r16, 1;
$L__BB1_3:
	shl.b32 	%r5, %r16, 1;
	mul.lo.s32 	%r6, %r5, %r1;
	setp.ge.u32 	%p3, %r6, %r3;
	@%p3 bra 	$L__BB1_5;
	add.s32 	%r11, %r6, %r16;
	mul.wide.u32 	%rd6, %r11, 4;
	add.s64 	%rd7, %rd1, %rd6;
	ld.global.u32 	%r12, [%rd7];
	mul.wide.u32 	%rd8, %r6, 4;
	add.s64 	%rd9, %rd1, %rd8;
	ld.global.u32 	%r13, [%rd9];
	add.s32 	%r14, %r13, %r12;
	st.global.u32 	[%rd9], %r14;
$L__BB1_5:
	bar.sync 	0;
	setp.lt.u32 	%p4, %r5, %r3;
	mov.u32 	%r16, %r5;
	@%p4 bra 	$L__BB1_3;
$L__BB1_6:
	setp.ne.s32 	%p5, %r1, 0;
	@%p5 bra 	$L__BB1_8;
	ld.global.u32 	%r15, [%rd1];
	cvta.to.global.u64 	%rd10, %rd2;
	mul.wide.u32 	%rd11, %r2, 4;
	add.s64 	%rd12, %rd10, %rd11;
	st.global.u32 	[%rd12], %r15;
$L__BB1_8:
	ret;

}
	// .globl	_Z17reduceInterleavedPiS_j
.visible .entry _Z17reduceInterleavedPiS_j(
	.param .u64 .ptr .align 1 _Z17reduceInterleavedPiS_j_param_0,
	.param .u64 .ptr .align 1 _Z17reduceInterleavedPiS_j_param_1,
	.param .u32 _Z17reduceInterleavedPiS_j_param_2
)
{
	.reg .pred 	%p<6>;
	.reg .b32 	%r<14>;
	.reg .b64 	%rd<13>;

	ld.param.u64 	%rd4, [_Z17reduceInterleavedPiS_j_param_0];
	ld.param.u64 	%rd3, [_Z17reduceInterleavedPiS_j_param_1];
	ld.param.u32 	%r6, [_Z17reduceInterleavedPiS_j_param_2];
	cvta.to.global.u64 	%rd5, %rd4;
	mov.u32 	%r1, %tid.x;
	mov.u32 	%r2, %ctaid.x;
	mov.u32 	%r13, %ntid.x;
	mul.lo.s32 	%r7, %r2, %r13;
	add.s32 	%r8, %r7, %r1;
	mul.wide.u32 	%rd6, %r7, 4;
	add.s64 	%rd1, %rd5, %rd6;
	setp.ge.u32 	%p1, %r8, %r6;
	@%p1 bra 	$L__BB2_8;
	setp.lt.u32 	%p2, %r13, 2;
	@%p2 bra 	$L__BB2_6;
	mul.wide.u32 	%rd7, %r1, 4;
	add.s64 	%rd2, %rd1, %rd7;
$L__BB2_3:
	shr.u32 	%r5, %r13, 1;
	setp.ge.u32 	%p3, %r1, %r5;
	@%p3 bra 	$L__BB2_5;
	mul.wide.u32 	%rd8, %r5, 4;
	add.s64 	%rd9, %rd2, %rd8;
	ld.global.u32 	%r9, [%rd9];
	ld.global.u32 	%r10, [%rd2];
	add.s32 	%r11, %r10, %r9;
	st.global.u32 	[%rd2], %r11;
$L__BB2_5:
	bar.sync 	0;
	setp.gt.u32 	%p4, %r13, 3;
	mov.u32 	%r13, %r5;
	@%p4 bra 	$L__BB2_3;
$L__BB2_6:
	setp.ne.s32 	%p5, %r1, 0;
	@%p5 bra 	$L__BB2_8;
	ld.global.u32 	%r12, [%rd1];
	cvta.to.global.u64 	%rd10, %rd3;
	mul.wide.u32 	%rd11, %r2, 4;
	add.s64 	%rd12, %rd10, %rd11;
	st.global.u32 	[%rd12], %r12;
$L__BB2_8:
	ret;

}
	// .globl	_Z16reduceUnrolling2PiS_j
.visible .entry _Z16reduceUnrolling2PiS_j(
	.param .u64 .ptr .align 1 _Z16reduceUnrolling2PiS_j_param_0,
	.param .u64 .ptr .align 1 _Z16reduceUnrolling2PiS_j_param_1,
	.param .u32 _Z16reduceUnrolling2PiS_j_param_2
)
{
	.reg .pred 	%p<6>;
	.reg .b32 	%r<19>;
	.reg .b64 	%rd<18>;

	ld.param.u64 	%rd6, [_Z16reduceUnrolling2PiS_j_param_0];
	ld.param.u64 	%rd5, [_Z16reduceUnrolling2PiS_j_param_1];
	ld.param.u32 	%r8, [_Z16reduceUnrolling2PiS_j_param_2];
	cvta.to.global.u64 	%rd1, %rd6;
	mov.u32 	%r1, %tid.x;
	mov.u32 	%r2, %ctaid.x;
	mov.u32 	%r18, %ntid.x;
	mul.lo.s32 	%r9, %r18, %r2;
	shl.b32 	%r10, %r9, 1;
	add.s32 	%r4, %r10, %r1;
	cvt.u64.u32 	%rd2, %r10;
	add.s32 	%r5, %r4, %r18;
	setp.ge.u32 	%p1, %r5, %r8;
	@%p1 bra 	$L__BB3_2;
	mul.wide.u32 	%rd7, %r5, 4;
	add.s64 	%rd8, %rd1, %rd7;
	ld.global.u32 	%r11, [%rd8];
	mul.wide.u32 	%rd9, %r4, 4;
	add.s64 	%rd10, %rd1, %rd9;
	ld.global.u32 	%r12, [%rd10];
	add.s32 	%r13, %r12, %r11;
	st.global.u32 	[%rd10], %r13;
$L__BB3_2:
	shl.b64 	%rd11, %rd2, 2;
	add.s64 	%rd3, %rd1, %rd11;
	bar.sync 	0;
	setp.lt.u32 	%p2, %r18, 2;
	@%p2 bra 	$L__BB3_7;
	mul.wide.u32 	%rd12, %r1, 4;
	add.s64 	%rd4, %rd3, %rd12;
$L__BB3_4:
	shr.u32 	%r7, %r18, 1;
	setp.ge.u32 	%p3, %r1, %r7;
	@%p3 bra 	$L__BB3_6;
	mul.wide.u32 	%rd13, %r7, 4;
	add.s64 	%rd14, %rd4, %rd13;
	ld.global.u32 	%r14, [%rd14];
	ld.global.u32 	%r15, [%rd4];
	add.s32 	%r16, %r15, %r14;
	st.global.u32 	[%rd4], %r16;
$L__BB3_6:
	bar.sync 	0;
	setp.gt.u32 	%p4, %r18, 3;
	mov.u32 	%r18, %r7;
	@%p4 bra 	$L__BB3_4;
$L__BB3_7:
	setp.ne.s32 	%p5, %r1, 0;
	@%p5 bra 	$L__BB3_9;
	ld.global.u32 	%r17, [%rd3];
	cvta.to.global.u64 	%rd15, %rd5;
	mul.wide.u32 	%rd16, %r2, 4;
	add.s64 	%rd17, %rd15, %rd16;
	st.global.u32 	[%rd17], %r17;
$L__BB3_9:
	ret;

}
	// .globl	_Z16reduceUnrolling4PiS_j
.visible .entry _Z16reduceUnrolling4PiS_j(
	.param .u64 .ptr .align 1 _Z16reduceUnrolling4PiS_j_param_0,
	.param .u64 .ptr .align 1 _Z16reduceUnrolling4PiS_j_param_1,
	.param .u32 _Z16reduceUnrolling4PiS_j_param_2
)
{
	.reg .pred 	%p<6>;
	.reg .b32 	%r<26>;
	.reg .b64 	%rd<22>;

	ld.param.u64 	%rd6, [_Z16reduceUnrolling4PiS_j_param_0];
	ld.param.u64 	%rd5, [_Z16reduceUnrolling4PiS_j_param_1];
	ld.param.u32 	%r8, [_Z16reduceUnrolling4PiS_j_param_2];
	cvta.to.global.u64 	%rd1, %rd6;
	mov.u32 	%r1, %tid.x;
	mov.u32 	%r2, %ctaid.x;
	mov.u32 	%r25, %ntid.x;
	mul.lo.s32 	%r9, %r25, %r2;
	shl.b32 	%r10, %r9, 2;
	add.s32 	%r4, %r10, %r1;
	cvt.u64.u32 	%rd2, %r10;
	mad.lo.s32 	%r5, %r25, 3, %r4;
	setp.ge.u32 	%p1, %r5, %r8;
	@%p1 bra 	$L__BB4_2;
	shl.b32 	%r11, %r25, 1;
	sub.s32 	%r12, %r5, %r11;
	mul.wide.u32 	%rd7, %r12, 4;
	add.s64 	%rd8, %rd1, %rd7;
	ld.global.u32 	%r13, [%rd8];
	add.s32 	%r14, %r12, %r25;
	mul.wide.u32 	%rd9, %r14, 4;
	add.s64 	%rd10, %rd1, %rd9;
	ld.global.u32 	%r15, [%rd10];
	add.s32 	%r16, %r15, %r13;
	mul.wide.u32 	%rd11, %r5, 4;
	add.s64 	%rd12, %rd1, %rd11;
	ld.global.u32 	%r17, [%rd12];
	add.s32 	%r18, %r16, %r17;
	mul.wide.u32 	%rd13, %r4, 4;
	add.s64 	%rd14, %rd1, %rd13;
	ld.global.u32 	%r19, [%rd14];
	add.s32 	%r20, %r18, %r19;
	st.global.u32 	[%rd14], %r20;
$L__BB4_2:
	shl.b64 	%rd15, %rd2, 2;
	add.s64 	%rd3, %rd1, %rd15;
	bar.sync 	0;
	setp.lt.u32 	%p2, %r25, 2;
	@%p2 bra 	$L__BB4_7;
	mul.wide.u32 	%rd16, %r1, 4;
	add.s64 	%rd4, %rd3, %rd16;
$L__BB4_4:
	shr.u32 	%r7, %r25, 1;
	setp.ge.u32 	%p3, %r1, %r7;
	@%p3 bra 	$L__BB4_6;
	mul.wide.u32 	%rd17, %r7, 4;
	add.s64 	%rd18, %rd4, %rd17;
	ld.global.u32 	%r21, [%rd18];
	ld.global.u32 	%r22, [%rd4];
	add.s32 	%r23, %r22, %r21;
	st.global.u32 	[%rd4], %r23;
$L__BB4_6:
	bar.sync 	0;
	setp.gt.u32 	%p4, %r25, 3;
	mov.u32 	%r25, %r7;
	@%p4 bra 	$L__BB4_4;
$L__BB4_7:
	setp.ne.s32 	%p5, %r1, 0;
	@%p5 bra 	$L__BB4_9;
	ld.global.u32 	%r24, [%rd3];
	cvta.to.global.u64 	%rd19, %rd5;
	mul.wide.u32 	%rd20, %r2, 4;
	add.s64 	%rd21, %rd19, %rd20;
	st.global.u32 	[%rd21], %r24;
$L__BB4_9:
	ret;

}
	// .globl	_Z25reduceCompleteUnrollWarp8PiS_i
.visible .entry _Z25reduceCompleteUnrollWarp8PiS_i(
	.param .u64 .ptr .align 1 _Z25reduceCompleteUnrollWarp8PiS_i_param_0,
	.param .u64 .ptr .align 1 _Z25reduceCompleteUnrollWarp8PiS_i_param_1,
	.param .u32 _Z25reduceCompleteUnrollWarp8PiS_i_param_2
)
{
	.reg .pred 	%p<16>;
	.reg .b32 	%r<65>;
	.reg .b64 	%rd<28>;

	ld.param.u64 	%rd6, [_Z25reduceCompleteUnrollWarp8PiS_i_param_0];
	ld.param.u64 	%rd5, [_Z25reduceCompleteUnrollWarp8PiS_i_param_1];
	ld.param.u32 	%r6, [_Z25reduceCompleteUnrollWarp8PiS_i_param_2];
	cvta.to.global.u64 	%rd1, %rd6;
	mov.u32 	%r1, %tid.x;
	mov.u32 	%r2, %ctaid.x;
	mov.u32 	%r3, %ntid.x;
	mul.lo.s32 	%r7, %r3, %r2;
	shl.b32 	%r8, %r7, 3;
	add.s32 	%r4, %r8, %r1;
	cvt.u64.u32 	%rd2, %r8;
	mad.lo.s32 	%r5, %r3, 7, %r4;
	setp.ge.u32 	%p1, %r5, %r6;
	@%p1 bra 	$L__BB5_2;
	mul.wide.s32 	%rd7, %r4, 4;
	add.s64 	%rd8, %rd1, %rd7;
	ld.global.u32 	%r9, [%rd8];
	mad.lo.s32 	%r10, %r3, -6, %r5;
	mul.wide.u32 	%rd9, %r10, 4;
	add.s64 	%rd10, %rd1, %rd9;
	ld.global.u32 	%r11, [%rd10];
	add.s32 	%r12, %r10, %r3;
	mul.wide.u32 	%rd11, %r12, 4;
	add.s64 	%rd12, %rd1, %rd11;
	ld.global.u32 	%r13, [%rd12];
	add.s32 	%r14, %r12, %r3;
	mul.wide.u32 	%rd13, %r14, 4;
	add.s64 	%rd14, %rd1, %rd13;
	ld.global.u32 	%r15, [%rd14];
	add.s32 	%r16, %r14, %r3;
	mul.wide.u32 	%rd15, %r16, 4;
	add.s64 	%rd16, %rd1, %rd15;
	ld.global.u32 	%r17, [%rd16];
	add.s32 	%r18, %r16, %r3;
	mul.wide.u32 	%rd17, %r18, 4;
	add.s64 	%rd18, %rd1, %rd17;
	ld.global.u32 	%r19, [%rd18];
	add.s32 	%r20, %r18, %r3;
	mul.wide.u32 	%rd19, %r20, 4;
	add.s64 	%rd20, %rd1, %rd19;
	ld.global.u32 	%r21, [%rd20];
	mul.wide.u32 	%rd21, %r5, 4;
	add.s64 	%rd22, %rd1, %rd21;
	ld.global.u32 	%r22, [%rd22];
	add.s32 	%r23, %r11, %r9;
	add.s32 	%r24, %r23, %r13;
	add.s32 	%r25, %r24, %r15;
	add.s32 	%r26, %r25, %r17;
	add.s32 	%r27, %r26, %r19;
	add.s32 	%r28, %r27, %r21;
	add.s32 	%r29, %r28, %r22;
	st.global.u32 	[%rd8], %r29;
$L__BB5_2:
	shl.b64 	%rd23, %rd2, 2;
	add.s64 	%rd3, %rd1, %rd23;
	bar.sync 	0;
	setp.lt.u32 	%p2, %r3, 1024;
	setp.gt.u32 	%p3, %r1, 511;
	mul.wide.u32 	%rd24, %r1, 4;
	add.s64 	%rd4, %rd3, %rd24;
	or.pred  	%p4, %p2, %p3;
	@%p4 bra 	$L__BB5_4;
	ld.global.u32 	%r31, [%rd4+2048];
	ld.global.u32 	%r32, [%rd4];
	add.s32 	%r33, %r32, %r31;
	st.global.u32 	[%rd4], %r33;
$L__BB5_4:
	bar.sync 	0;
	setp.lt.u32 	%p5, %r3, 512;
	setp.gt.u32 	%p6, %r1, 255;
	or.pred  	%p7, %p5, %p6;
	@%p7 bra 	$L__BB5_6;
	ld.global.u32 	%r35, [%rd4+1024];
	ld.global.u32 	%r36, [%rd4];
	add.s32 	%r37, %r36, %r35;
	st.global.u32 	[%rd4], %r37;
$L__BB5_6:
	bar.sync 	0;
	setp.lt.u32 	%p8, %r3, 256;
	setp.gt.u32 	%p9, %r1, 127;
	or.pred  	%p10, %p8, %p9;
	@%p10 bra 	$L__BB5_8;
	ld.global.u32 	%r39, [%rd4+512];
	ld.global.u32 	%r40, [%rd4];
	add.s32 	%r41, %r40, %r39;
	st.global.u32 	[%rd4], %r41;
$L__BB5_8:
	bar.sync 	0;
	setp.lt.u32 	%p11, %r3, 128;
	setp.gt.u32 	%p12, %r1, 63;
	or.pred  	%p13, %p11, %p12;
	@%p13 bra 	$L__BB5_10;
	ld.global.u32 	%r43, [%rd4+256];
	ld.global.u32 	%r44, [%rd4];
	add.s32 	%r45, %r44, %r43;
	st.global.u32 	[%rd4], %r45;
$L__BB5_10:
	bar.sync 	0;
	setp.gt.u32 	%p14, %r1, 31;
	@%p14 bra 	$L__BB5_13;
	ld.volatile.global.u32 	%r46, [%rd4+128];
	ld.volatile.global.u32 	%r47, [%rd4];
	add.s32 	%r48, %r47, %r46;
	st.volatile.global.u32 	[%rd4], %r48;
	ld.volatile.global.u32 	%r49, [%rd4+64];
	ld.volatile.global.u32 	%r50, [%rd4];
	add.s32 	%r51, %r50, %r49;
	st.volatile.global.u32 	[%rd4], %r51;
	ld.volatile.global.u32 	%r52, [%rd4+32];
	ld.volatile.global.u32 	%r53, [%rd4];
	add.s32 	%r54, %r53, %r52;
	st.volatile.global.u32 	[%rd4], %r54;
	ld.volatile.global.u32 	%r55, [%rd4+16];
	ld.volatile.global.u32 	%r56, [%rd4];
	add.s32 	%r57, %r56, %r55;
	st.volatile.global.u32 	[%rd4], %r57;
	ld.volatile.global.u32 	%r58, [%rd4+8];
	ld.volatile.global.u32 	%r59, [%rd4];
	add.s32 	%r60, %r59, %r58;
	st.volatile.global.u32 	[%rd4], %r60;
	ld.volatile.global.u32 	%r61, [%rd4+4];
	ld.volatile.global.u32 	%r62, [%rd4];
	add.s32 	%r63, %r62, %r61;
	st.volatile.global.u32 	[%rd4], %r63;
	setp.ne.s32 	%p15, %r1, 0;
	@%p15 bra 	$L__BB5_13;
	ld.global.u32 	%r64, [%rd3];
	cvta.to.global.u64 	%rd25, %rd5;
	mul.wide.u32 	%rd26, %r2, 4;
	add.s64 	%rd27, %rd25, %rd26;
	st.global.u32 	[%rd27], %r64;
$L__BB5_13:
	ret;

}
	// .globl	_Z28reduceCompleteUnrollTemplateILj256EEvPiS0_i
.visible .entry _Z28reduceCompleteUnrollTemplateILj256EEvPiS0_i(
	.param .u64 .ptr .align 1 _Z28reduceCompleteUnrollTemplateILj256EEvPiS0_i_param_0,
	.param .u64 .ptr .align 1 _Z28reduceCompleteUnrollTemplateILj256EEvPiS0_i_param_1,
	.param .u32 _Z28reduceCompleteUnrollTemplateILj256EEvPiS0_i_param_2
)
{
	.reg .pred 	%p<6>;
	.reg .b32 	%r<55>;
	.reg .b64 	%rd<28>;

	ld.param.u64 	%rd6, [_Z28reduceCompleteUnrollTemplateILj256EEvPiS0_i_param_0];
	ld.param.u64 	%rd5, [_Z28reduceCompleteUnrollTemplateILj256EEvPiS0_i_param_1];
	ld.param.u32 	%r6, [_Z28reduceCompleteUnrollTemplateILj256EEvPiS0_i_param_2];
	cvta.to.global.u64 	%rd1, %rd6;
	mov.u32 	%r1, %tid.x;
	mov.u32 	%r2, %ctaid.x;
	mov.u32 	%r3, %ntid.x;
	mul.lo.s32 	%r7, %r3, %r2;
	shl.b32 	%r8, %r7, 3;
	add.s32 	%r4, %r8, %r1;
	cvt.u64.u32 	%rd2, %r8;
	mad.lo.s32 	%r5, %r3, 7, %r4;
	setp.ge.u32 	%p1, %r5, %r6;
	@%p1 bra 	$L__BB6_2;
	mul.wide.s32 	%rd7, %r4, 4;
	add.s64 	%rd8, %rd1, %rd7;
	ld.global.u32 	%r9, [%rd8];
	mad.lo.s32 	%r10, %r3, -6, %r5;
	mul.wide.u32 	%rd9, %r10, 4;
	add.s64 	%rd10, %rd1, %rd9;
	ld.global.u32 	%r11, [%rd10];
	add.s32 	%r12, %r10, %r3;
	mul.wide.u32 	%rd11, %r12, 4;
	add.s64 	%rd12, %rd1, %rd11;
	ld.global.u32 	%r13, [%rd12];
	add.s32 	%r14, %r12, %r3;
	mul.wide.u32 	%rd13, %r14, 4;
	add.s64 	%rd14, %rd1, %rd13;
	ld.global.u32 	%r15, [%rd14];
	add.s32 	%r16, %r14, %r3;
	mul.wide.u32 	%rd15, %r16, 4;
	add.s64 	%rd16, %rd1, %rd15;
	ld.global.u32 	%r17, [%rd16];
	add.s32 	%r18, %r16, %r3;
	mul.wide.u32 	%rd17, %r18, 4;
	add.s64 	%rd18, %rd1, %rd17;
	ld.global.u32 	%r19, [%rd18];
	add.s32 	%r20, %r18, %r3;
	mul.wide.u32 	%rd19, %r20, 4;
	add.s64 	%rd20, %rd1, %rd19;
	ld.global.u32 	%r21, [%rd20];
	mul.wide.u32 	%rd21, %r5, 4;
	add.s64 	%rd22, %rd1, %rd21;
	ld.global.u32 	%r22, [%rd22];
	add.s32 	%r23, %r11, %r9;
	add.s32 	%r24, %r23, %r13;
	add.s32 	%r25, %r24, %r15;
	add.s32 	%r26, %r25, %r17;
	add.s32 	%r27, %r26, %r19;
	add.s32 	%r28, %r27, %r21;
	add.s32 	%r29, %r28, %r22;
	st.global.u32 	[%rd8], %r29;
$L__BB6_2:
	shl.b64 	%rd23, %rd2, 2;
	add.s64 	%rd3, %rd1, %rd23;
	bar.sync 	0;
	bar.sync 	0;
	bar.sync 	0;
	setp.gt.u32 	%p2, %r1, 127;
	mul.wide.u32 	%rd24, %r1, 4;
	add.s64 	%rd4, %rd3, %rd24;
	@%p2 bra 	$L__BB6_4;
	ld.global.u32 	%r30, [%rd4+512];
	ld.global.u32 	%r31, [%rd4];
	add.s32 	%r32, %r31, %r30;
	st.global.u32 	[%rd4], %r32;
$L__BB6_4:
	bar.sync 	0;
	setp.gt.u32 	%p3, %r1, 63;
	@%p3 bra 	$L__BB6_6;
	ld.global.u32 	%r33, [%rd4+256];
	ld.global.u32 	%r34, [%rd4];
	add.s32 	%r35, %r34, %r33;
	st.global.u32 	[%rd4], %r35;
$L__BB6_6:
	bar.sync 	0;
	setp.gt.u32 	%p4, %r1, 31;
	@%p4 bra 	$L__BB6_9;
	ld.volatile.global.u32 	%r36, [%rd4+128];
	ld.volatile.global.u32 	%r37, [%rd4];
	add.s32 	%r38, %r37, %r36;
	st.volatile.global.u32 	[%rd4], %r38;
	ld.volatile.global.u32 	%r39, [%rd4+64];
	ld.volatile.global.u32 	%r40, [%rd4];
	add.s32 	%r41, %r40, %r39;
	st.volatile.global.u32 	[%rd4], %r41;
	ld.volatile.global.u32 	%r42, [%rd4+32];
	ld.volatile.global.u32 	%r43, [%rd4];
	add.s32 	%r44, %r43, %r42;
	st.volatile.global.u32 	[%rd4], %r44;
	ld.volatile.global.u32 	%r45, [%rd4+16];
	ld.volatile.global.u32 	%r46, [%rd4];
	add.s32 	%r47, %r46, %r45;
	st.volatile.global.u32 	[%rd4], %r47;
	ld.volatile.global.u32 	%r48, [%rd4+8];
	ld.volatile.global.u32 	%r49, [%rd4];
	add.s32 	%r50, %r49, %r48;
	st.volatile.global.u32 	[%rd4], %r50;
	ld.volatile.global.u32 	%r51, [%rd4+4];
	ld.volatile.global.u32 	%r52, [%rd4];
	add.s32 	%r53, %r52, %r51;
	st.volatile.global.u32 	[%rd4], %r53;
	setp.ne.s32 	%p5, %r1, 0;
	@%p5 bra 	$L__BB6_9;
	ld.global.u32 	%r54, [%rd3];
	cvta.to.global.u64 	%rd25, %rd5;
	mul.wide.u32 	%rd26, %r2, 4;
	add.s64 	%rd27, %rd25, %rd26;
	st.global.u32 	[%rd27], %r54;
$L__BB6_9:
	ret;

}


// ===== COMPILED SASS (sm_100) =====

	.target	sm_100

	.elftype	@"ET_EXEC"


//--------------------- .note.nv.tkinfo           --------------------------
	.section	.note.nv.tkinfo,"",@"SHT_NOTE"
	.sectionflags	@"SHF_NOTE_NV_TKINFO"
	.tkinfo
        /*0018*/ 	.word	0x00000002
        /*0030*/ 	.string	""
        /*0030*/ 	.string	"ptxas"
        /*0030*/ 	.string	"Cuda compilation tools, release 13.0, V13.0.88"
        /*0030*/ 	.string	"Build cuda_13.0.r13.0/compiler.36424714_0"
        /*0030*/ 	.string	"-arch sm_100 -m 64 "



//--------------------- .note.nv.cuinfo           --------------------------
	.section	.note.nv.cuinfo,"",@"SHT_NOTE"
	.sectionflags	@"SHF_NOTE_NV_CUINFO"
        /*0018*/ 	.short	0x0002
        /*001a*/ 	.short	0x0064
        /*001c*/ 	.short	0x0082
	.zero		2


//--------------------- .nv.info                  --------------------------
	.section	.nv.info,"",@"SHT_CUDA_INFO"
	.align	4


	//----- nvinfo : EIATTR_REGCOUNT
	.align		4
        /*0000*/ 	.byte	0x04, 0x2f
        /*0002*/ 	.short	(.L_1 - .L_0)
	.align		4
.L_0:
        /*0004*/ 	.word	index@(_Z16reduceNeighboredPiS_j)
        /*0008*/ 	.word	0x00000010


	//----- nvinfo : EIATTR_FRAME_SIZE
	.align		4
.L_1:
        /*000c*/ 	.byte	0x04, 0x11
        /*000e*/ 	.short	(.L_3 - .L_2)
	.align		4
.L_2:
        /*0010*/ 	.word	index@(_Z16reduceNeighboredPiS_j)
        /*0014*/ 	.word	0x00000000


	//----- nvinfo : EIATTR_REGCOUNT
	.align		4
.L_3:
        /*0018*/ 	.byte	0x04, 0x2f
        /*001a*/ 	.short	(.L_5 - .L_4)
	.align		4
.L_4:
        /*001c*/ 	.word	index@(_Z20reduceNeighboredLessPiS_j)
        /*0020*/ 	.word	0x0000000e


	//----- nvinfo : EIATTR_FRAME_SIZE
	.align		4
.L_5:
        /*0024*/ 	.byte	0x04, 0x11
        /*0026*/ 	.short	(.L_7 - .L_6)
	.align		4
.L_6:
        /*0028*/ 	.word	index@(_Z20reduceNeighboredLessPiS_j)
        /*002c*/ 	.word	0x00000000


	//----- nvinfo : EIATTR_REGCOUNT
	.align		4
.L_7:
        /*0030*/ 	.byte	0x04, 0x2f
        /*0032*/ 	.short	(.L_9 - .L_8)
	.align		4
.L_8:
        /*0034*/ 	.word	index@(_Z17reduceInterleavedPiS_j)
        /*0038*/ 	.word	0x00000010


	//----- nvinfo : EIATTR_FRAME_SIZE
	.align		4
.L_9:
        /*003c*/ 	.byte	0x04, 0x11
        /*003e*/ 	.short	(.L_11 - .L_10)
	.align		4
.L_10:
        /*0040*/ 	.word	index@(_Z17reduceInterleavedPiS_j)
        /*0044*/ 	.word	0x00000000


	//----- nvinfo : EIATTR_REGCOUNT
	.align		4
.L_11:
        /*0048*/ 	.byte	0x04, 0x2f
        /*004a*/ 	.short	(.L_13 - .L_12)
	.align		4
.L_12:
        /*004c*/ 	.word	index@(_Z16reduceUnrolling2PiS_j)
        /*0050*/ 	.word	0x00000010


	//----- nvinfo : EIATTR_FRAME_SIZE
	.align		4
.L_13:
        /*0054*/ 	.byte	0x04, 0x11
        /*0056*/ 	.short	(.L_15 - .L_14)
	.align		4
.L_14:
        /*0058*/ 	.word	index@(_Z16reduceUnrolling2PiS_j)
        /*005c*/ 	.word	0x00000000


	//----- nvinfo : EIATTR_REGCOUNT
	.align		4
.L_15:
        /*0060*/ 	.byte	0x04, 0x2f
        /*0062*/ 	.short	(.L_17 - .L_16)
	.align		4
.L_16:
        /*0064*/ 	.word	index@(_Z16reduceUnrolling4PiS_j)
        /*0068*/ 	.word	0x00000014


	//----- nvinfo : EIATTR_FRAME_SIZE
	.align		4
.L_17:
        /*006c*/ 	.byte	0x04, 0x11
        /*006e*/ 	.short	(.L_19 - .L_18)
	.align		4
.L_18:
        /*0070*/ 	.word	index@(_Z16reduceUnrolling4PiS_j)
        /*0074*/ 	.word	0x00000000


	//----- nvinfo : EIATTR_REGCOUNT
	.align		4
.L_19:
        /*0078*/ 	.byte	0x04, 0x2f
        /*007a*/ 	.short	(.L_21 - .L_20)
	.align		4
.L_20:
        /*007c*/ 	.word	index@(_Z25reduceCompleteUnrollWarp8PiS_i)
        /*0080*/ 	.word	0x0000001a


	//----- nvinfo : EIATTR_FRAME_SIZE
	.align		4
.L_21:
        /*0084*/ 	.byte	0x04, 0x11
        /*0086*/ 	.short	(.L_23 - .L_22)
	.align		4
.L_22:
        /*0088*/ 	.word	index@(_Z25reduceCompleteUnrollWarp8PiS_i)
        /*008c*/ 	.word	0x00000000


	//----- nvinfo : EIATTR_REGCOUNT
	.align		4
.L_23:
        /*0090*/ 	.byte	0x04, 0x2f
        /*0092*/ 	.short	(.L_25 - .L_24)
	.align		4
.L_24:
        /*0094*/ 	.word	index@(_Z28reduceCompleteUnrollTemplateILj256EEvPiS0_i)
        /*0098*/ 	.word	0x0000001a


	//----- nvinfo : EIATTR_FRAME_SIZE
	.align		4
.L_25:
        /*009c*/ 	.byte	0x04, 0x11
        /*009e*/ 	.short	(.L_27 - .L_26)
	.align		4
.L_26:
        /*00a0*/ 	.word	index@(_Z28reduceCompleteUnrollTemplateILj256EEvPiS0_i)
        /*00a4*/ 	.word	0x00000000


	//----- nvinfo : EIATTR_MIN_STACK_SIZE
	.align		4
.L_27:
        /*00a8*/ 	.byte	0x04, 0x12
        /*00aa*/ 	.short	(.L_29 - .L_28)
	.align		4
.L_28:
        /*00ac*/ 	.word	index@(_Z28reduceCompleteUnrollTemplateILj256EEvPiS0_i)
        /*00b0*/ 	.word	0x00000000


	//----- nvinfo : EIATTR_MIN_STACK_SIZE
	.align		4
.L_29:
        /*00b4*/ 	.byte	0x04, 0x12
        /*00b6*/ 	.short	(.L_31 - .L_30)
	.align		4
.L_30:
        /*00b8*/ 	.word	index@(_Z25reduceCompleteUnrollWarp8PiS_i)
        /*00bc*/ 	.word	0x00000000


	//----- nvinfo : EIATTR_MIN_STACK_SIZE
	.align		4
.L_31:
        /*00c0*/ 	.byte	0x04, 0x12
        /*00c2*/ 	.short	(.L_33 - .L_32)
	.align		4
.L_32:
        /*00c4*/ 	.word	index@(_Z16reduceUnrolling4PiS_j)
        /*00c8*/ 	.word	0x00000000


	//----- nvinfo : EIATTR_MIN_STACK_SIZE
	.align		4
.L_33:
        /*00cc*/ 	.byte	0x04, 0x12
        /*00ce*/ 	.short	(.L_35 - .L_34)
	.align		4
.L_34:
        /*00d0*/ 	.word	index@(_Z16reduceUnrolling2PiS_j)
        /*00d4*/ 	.word	0x00000000


	//----- nvinfo : EIATTR_MIN_STACK_SIZE
	.align		4
.L_35:
        /*00d8*/ 	.byte	0x04, 0x12
        /*00da*/ 	.short	(.L_37 - .L_36)
	.align		4
.L_36:
        /*00dc*/ 	.word	index@(_Z17reduceInterleavedPiS_j)
        /*00e0*/ 	.word	0x00000000


	//----- nvinfo : EIATTR_MIN_STACK_SIZE
	.align		4
.L_37:
        /*00e4*/ 	.byte	0x04, 0x12
        /*00e6*/ 	.short	(.L_39 - .L_38)
	.align		4
.L_38:
        /*00e8*/ 	.word	index@(_Z20reduceNeighboredLessPiS_j)
        /*00ec*/ 	.word	0x00000000


	//----- nvinfo : EIATTR_MIN_STACK_SIZE
	.align		4
.L_39:
        /*00f0*/ 	.byte	0x04, 0x12
        /*00f2*/ 	.short	(.L_41 - .L_40)
	.align		4
.L_40:
        /*00f4*/ 	.word	index@(_Z16reduceNeighboredPiS_j)
        /*00f8*/ 	.word	0x00000000
.L_41:


//--------------------- .nv.compat                --------------------------
	.section	.nv.compat,"",@"SHT_CUDA_COMPAT_INFO"
	.align	4
        /*0000*/ 	.byte	0x02, 0x09, 0x00, 0x00, 0x02, 0x02, 0x01, 0x00, 0x02, 0x05, 0x05, 0x00, 0x03, 0x07, 0x01, 0x01
        /*0010*/ 	.byte	0x02, 0x03, 0x00, 0x00, 0x02, 0x06, 0x01, 0x00, 0x04, 0x0b, 0x08, 0x00, 0x09, 0x00, 0x00, 0x00
        /*0020*/ 	.byte	0x00, 0x00, 0x00, 0x00


//--------------------- .nv.info._Z28reduceCompleteUnrollTemplateILj256EEvPiS0_i --------------------------
	.section	.nv.info._Z28reduceCompleteUnrollTemplateILj256EEvPiS0_i,"",@"SHT_CUDA_INFO"
	.sectionflags	@""
	.align	4


	//----- nvinfo : EIATTR_CUDA_API_VERSION
	.align		4
        /*0000*/ 	.byte	0x04, 0x37
        /*0002*/ 	.short	(.L_43 - .L_42)
.L_42:
        /*0004*/ 	.word	0x00000082


	//----- nvinfo : EIATTR_KPARAM_INFO
	.align		4
.L_43:
        /*0008*/ 	.byte	0x04, 0x17
        /*000a*/ 	.short	(.L_45 - .L_44)
.L_44:
        /*000c*/ 	.word	0x00000000
        /*0010*/ 	.short	0x0002
        /*0012*/ 	.short	0x0010
        /*0014*/ 	.byte	0x00, 0xf0, 0x11, 0x00


	//----- nvinfo : EIATTR_KPARAM_INFO
	.align		4
.L_45:
        /*0018*/ 	.byte	0x04, 0x17
        /*001a*/ 	.short	(.L_47 - .L_46)
.L_46:
        /*001c*/ 	.word	0x00000000
        /*0020*/ 	.short	0x0001
        /*0022*/ 	.short	0x0008
        /*0024*/ 	.byte	0x00, 0xf5, 0x21, 0x00


	//----- nvinfo : EIATTR_KPARAM_INFO
	.align		4
.L_47:
        /*0028*/ 	.byte	0x04, 0x17
        /*002a*/ 	.short	(.L_49 - .L_48)
.L_48:
        /*002c*/ 	.word	0x00000000
        /*0030*/ 	.short	0x0000
        /*0032*/ 	.short	0x0000
        /*0034*/ 	.byte	0x00, 0xf5, 0x21, 0x00


	//----- nvinfo : EIATTR_SPARSE_MMA_MASK
	.align		4
.L_49:
        /*0038*/ 	.byte	0x03, 0x50
        /*003a*/ 	.short	0x0000


	//----- nvinfo : EIATTR_MAXREG_COUNT
	.align		4
        /*003c*/ 	.byte	0x03, 0x1b
        /*003e*/ 	.short	0x00ff


	//----- nvinfo : EIATTR_NUM_BARRIERS
	.align		4
        /*0040*/ 	.byte	0x02, 0x4c
        /*0042*/ 	.byte	0x01
	.zero		1


	//----- nvinfo : EIATTR_MERCURY_ISA_VERSION
	.align		4
        /*0044*/ 	.byte	0x03, 0x5f
        /*0046*/ 	.short	0x0101


	//----- nvinfo : EIATTR_VRC_CTA_INIT_COUNT
	.align		4
        /*0048*/ 	.byte	0x02, 0x4a
	.zero		1
	.zero		1


	//----- nvinfo : EIATTR_EXIT_INSTR_OFFSETS
	.align		4
        /*004c*/ 	.byte	0x04, 0x1c
        /*004e*/ 	.short	(.L_51 - .L_50)


	//   ....[0]....
.L_50:
        /*0050*/ 	.word	0x00000440


	//   ....[1]....
        /*0054*/ 	.word	0x000005e0


	//   ....[2]....
        /*0058*/ 	.word	0x00000630


	//----- nvinfo : EIATTR_CRS_STACK_SIZE
	.align		4
.L_51:
        /*005c*/ 	.byte	0x04, 0x1e
        /*005e*/ 	.short	(.L_53 - .L_52)
.L_52:
        /*0060*/ 	.word	0x00000000


	//----- nvinfo : EIATTR_CBANK_PARAM_SIZE
	.align		4
.L_53:
        /*0064*/ 	.byte	0x03, 0x19
        /*0066*/ 	.short	0x0014


	//----- nvinfo : EIATTR_PARAM_CBANK
	.align		4
        /*0068*/ 	.byte	0x04, 0x0a
        /*006a*/ 	.short	(.L_55 - .L_54)
	.align		4
.L_54:
        /*006c*/ 	.word	index@(.nv.constant0._Z28reduceCompleteUnrollTemplateILj256EEvPiS0_i)
        /*0070*/ 	.short	0x0380
        /*0072*/ 	.short	0x0014


	//----- nvinfo : EIATTR_SW_WAR
	.align		4
.L_55:
        /*0074*/ 	.byte	0x04, 0x36
        /*0076*/ 	.short	(.L_57 - .L_56)
.L_56:
        /*0078*/ 	.word	0x00000008
.L_57:


//--------------------- .nv.info._Z25reduceCompleteUnrollWarp8PiS_i --------------------------
	.section	.nv.info._Z25reduceCompleteUnrollWarp8PiS_i,"",@"SHT_CUDA_INFO"
	.sectionflags	@""
	.align	4


	//----- nvinfo : EIATTR_CUDA_API_VERSION
	.align		4
        /*0000*/ 	.byte	0x04, 0x37
        /*0002*/ 	.short	(.L_59 - .L_58)
.L_58:
        /*0004*/ 	.word	0x00000082


	//----- nvinfo : EIATTR_KPARAM_INFO
	.align		4
.L_59:
        /*0008*/ 	.byte	0x04, 0x17
        /*000a*/ 	.short	(.L_61 - .L_60)
.L_60:
        /*000c*/ 	.word	0x00000000
        /*0010*/ 	.short	0x0002
        /*0012*/ 	.short	0x0010
        /*0014*/ 	.byte	0x00, 0xf0, 0x11, 0x00


	//----- nvinfo : EIATTR_KPARAM_INFO
	.align		4
.L_61:
        /*0018*/ 	.byte	0x04, 0x17
        /*001a*/ 	.short	(.L_63 - .L_62)
.L_62:
        /*001c*/ 	.word	0x00000000
        /*0020*/ 	.short	0x0001
        /*0022*/ 	.short	0x0008
        /*0024*/ 	.byte	0x00, 0xf5, 0x21, 0x00


	//----- nvinfo : EIATTR_KPARAM_INFO
	.align		4
.L_63:
        /*0028*/ 	.byte	0x04, 0x17
        /*002a*/ 	.short	(.L_65 - .L_64)
.L_64:
        /*002c*/ 	.word	0x00000000
        /*0030*/ 	.short	0x0000
        /*0032*/ 	.short	0x0000
        /*0034*/ 	.byte	0x00, 0xf5, 0x21, 0x00


	//----- nvinfo : EIATTR_SPARSE_MMA_MASK
	.align		4
.L_65:
        /*0038*/ 	.byte	0x03, 0x50
        /*003a*/ 	.short	0x0000


	//----- nvinfo : EIATTR_MAXREG_COUNT
	.align		4
        /*003c*/ 	.byte	0x03, 0x1b
        /*003e*/ 	.short	0x00ff


	//----- nvinfo : EIATTR_NUM_BARRIERS
	.align		4
        /*0040*/ 	.byte	0x02, 0x4c
        /*0042*/ 	.byte	0x01
	.zero		1


	//----- nvinfo : EIATTR_MERCURY_ISA_VERSION
	.align		4
        /*0044*/ 	.byte	0x03, 0x5f
        /*0046*/ 	.short	0x0101


	//----- nvinfo : EIATTR_VRC_CTA_INIT_COUNT
	.align		4
        /*0048*/ 	.byte	0x02, 0x4a
	.zero		1
	.zero		1


	//----- nvinfo : EIATTR_EXIT_INSTR_OFFSETS
	.align		4
        /*004c*/ 	.byte	0x04, 0x1c
        /*004e*/ 	.short	(.L_67 - .L_66)


	//   ....[0]....
.L_66:
        /*0050*/ 	.word	0x00000580


	//   ....[1]....
        /*0054*/ 	.word	0x00000720


	//   ....[2]....
        /*0058*/ 	.word	0x00000770


	//----- nvinfo : EIATTR_CRS_STACK_SIZE
	.align		4
.L_67:
        /*005c*/ 	.byte	0x04, 0x1e
        /*005e*/ 	.short	(.L_69 - .L_68)
.L_68:
        /*0060*/ 	.word	0x00000000


	//----- nvinfo : EIATTR_CBANK_PARAM_SIZE
	.align		4
.L_69:
        /*0064*/ 	.byte	0x03, 0x19
        /*0066*/ 	.short	0x0014


	//----- nvinfo : EIATTR_PARAM_CBANK
	.align		4
        /*0068*/ 	.byte	0x04, 0x0a
        /*006a*/ 	.short	(.L_71 - .L_70)
	.align		4
.L_70:
        /*006c*/ 	.word	index@(.nv.constant0._Z25reduceCompleteUnrollWarp8PiS_i)
        /*0070*/ 	.short	0x0380
        /*0072*/ 	.short	0x0014


	//----- nvinfo : EIATTR_SW_WAR
	.align		4
.L_71:
        /*0074*/ 	.byte	0x04, 0x36
        /*0076*/ 	.short	(.L_73 - .L_72)
.L_72:
        /*0078*/ 	.word	0x00000008
.L_73:


//--------------------- .nv.info._Z16reduceUnrolling4PiS_j --------------------------
	.section	.nv.info._Z16reduceUnrolling4PiS_j,"",@"SHT_CUDA_INFO"
	.sectionflags	@""
	.align	4


	//----- nvinfo : EIATTR_CUDA_API_VERSION
	.align		4
        /*0000*/ 	.byte	0x04, 0x37
        /*0002*/ 	.short	(.L_75 - .L_74)
.L_74:
        /*0004*/ 	.word	0x00000082


	//----- nvinfo : EIATTR_KPARAM_INFO
	.align		4
.L_75:
        /*0008*/ 	.byte	0x04, 0x17
        /*000a*/ 	.short	(.L_77 - .L_76)
.L_76:
        /*000c*/ 	.word	0x00000000
        /*0010*/ 	.short	0x0002
        /*0012*/ 	.short	0x0010
        /*0014*/ 	.byte	0x00, 0xf0, 0x11, 0x00


	//----- nvinfo : EIATTR_KPARAM_INFO
	.align		4
.L_77:
        /*0018*/ 	.byte	0x04, 0x17
        /*001a*/ 	.short	(.L_79 - .L_78)
.L_78:
        /*001c*/ 	.word	0x00000000
        /*0020*/ 	.short	0x0001
        /*0022*/ 	.short	0x0008
        /*0024*/ 	.byte	0x00, 0xf5, 0x21, 0x00


	//----- nvinfo : EIATTR_KPARAM_INFO
	.align		4
.L_79:
        /*0028*/ 	.byte	0x04, 0x17
        /*002a*/ 	.short	(.L_81 - .L_80)
.L_80:
        /*002c*/ 	.word	0x00000000
        /*0030*/ 	.short	0x0000
        /*0032*/ 	.short	0x0000
        /*0034*/ 	.byte	0x00, 0xf5, 0x21, 0x00


	//----- nvinfo : EIATTR_SPARSE_MMA_MASK
	.align		4
.L_81:
        /*0038*/ 	.byte	0x03, 0x50
        /*003a*/ 	.short	0x0000


	//----- nvinfo : EIATTR_MAXREG_COUNT
	.align		4
        /*003c*/ 	.byte	0x03, 0x1b
        /*003e*/ 	.short	0x00ff


	//----- nvinfo : EIATTR_NUM_BARRIERS
	.align		4
        /*0040*/ 	.byte	0x02, 0x4c
        /*0042*/ 	.byte	0x01
	.zero		1


	//----- nvinfo : EIATTR_MERCURY_ISA_VERSION
	.align		4
        /*0044*/ 	.byte	0x03, 0x5f
        /*0046*/ 	.short	0x0101


	//----- nvinfo : EIATTR_VRC_CTA_INIT_COUNT
	.align		4
        /*0048*/ 	.byte	0x02, 0x4a
	.zero		1
	.zero		1


	//----- nvinfo : EIATTR_EXIT_INSTR_OFFSETS
	.align		4
        /*004c*/ 	.byte	0x04, 0x1c
        /*004e*/ 	.short	(.L_83 - .L_82)


	//   ....[0]....
.L_82:
        /*0050*/ 	.word	0x000002f0


	//   ....[1]....
        /*0054*/ 	.word	0x00000340


	//----- nvinfo : EIATTR_CRS_STACK_SIZE
	.align		4
.L_83:
        /*0058*/ 	.byte	0x04, 0x1e
        /*005a*/ 	.short	(.L_85 - .L_84)
.L_84:
        /*005c*/ 	.word	0x00000000


	//----- nvinfo : EIATTR_CBANK_PARAM_SIZE
	.align		4
.L_85:
        /*0060*/ 	.byte	0x03, 0x19
        /*0062*/ 	.short	0x0014


	//----- nvinfo : EIATTR_PARAM_CBANK
	.align		4
        /*0064*/ 	.byte	0x04, 0x0a
        /*0066*/ 	.short	(.L_87 - .L_86)
	.align		4
.L_86:
        /*0068*/ 	.word	index@(.nv.constant0._Z16reduceUnrolling4PiS_j)
        /*006c*/ 	.short	0x0380
        /*006e*/ 	.short	0x0014


	//----- nvinfo : EIATTR_SW_WAR
	.align		4
.L_87:
        /*0070*/ 	.byte	0x04, 0x36
        /*0072*/ 	.short	(.L_89 - .L_88)
.L_88:
        /*0074*/ 	.word	0x00000008
.L_89:


//--------------------- .nv.info._Z16reduceUnrolling2PiS_j --------------------------
	.section	.nv.info._Z16reduceUnrolling2PiS_j,"",@"SHT_CUDA_INFO"
	.sectionflags	@""
	.align	4


	//----- nvinfo : EIATTR_CUDA_API_VERSION
	.align		4
        /*0000*/ 	.byte	0x04, 0x37
        /*0002*/ 	.short	(.L_91 - .L_90)
.L_90:
        /*0004*/ 	.word	0x00000082


	//----- nvinfo : EIATTR_KPARAM_INFO
	.align		4
.L_91:
        /*0008*/ 	.byte	0x04, 0x17
        /*000a*/ 	.short	(.L_93 - .L_92)
.L_92:
        /*000c*/ 	.word	0x00000000
        /*0010*/ 	.short	0x0002
        /*0012*/ 	.short	0x0010
        /*0014*/ 	.byte	0x00, 0xf0, 0x11, 0x00


	//----- nvinfo : EIATTR_KPARAM_INFO
	.align		4
.L_93:
        /*0018*/ 	.byte	0x04, 0x17
        /*001a*/ 	.short	(.L_95 - .L_94)
.L_94:
        /*001c*/ 	.word	0x00000000
        /*0020*/ 	.short	0x0001
        /*0022*/ 	.short	0x0008
        /*0024*/ 	.byte	0x00, 0xf5, 0x21, 0x00


	//----- nvinfo : EIATTR_KPARAM_INFO
	.align		4
.L_95:
        /*0028*/ 	.byte	0x04, 0x17
        /*002a*/ 	.short	(.L_97 - .L_96)
.L_96:
        /*002c*/ 	.word	0x00000000
        /*0030*/ 	.short	0x0000
        /*0032*/ 	.short	0x0000
        /*0034*/ 	.byte	0x00, 0xf5, 0x21, 0x00


	//----- nvinfo : EIATTR_SPARSE_MMA_MASK
	.align		4
.L_97:
        /*0038*/ 	.byte	0x03, 0x50
        /*003a*/ 	.short	0x0000


	//----- nvinfo : EIATTR_MAXREG_COUNT
	.align		4
        /*003c*/ 	.byte	0x03, 0x1b
        /*003e*/ 	.short	0x00ff


	//----- nvinfo : EIATTR_NUM_BARRIERS
	.align		4
        /*0040*/ 	.byte	0x02, 0x4c
        /*0042*/ 	.byte	0x01
	.zero		1


	//----- nvinfo : EIATTR_MERCURY_ISA_VERSION
	.align		4
        /*0044*/ 	.byte	0x03, 0x5f
        /*0046*/ 	.short	0x0101


	//----- nvinfo : EIATTR_VRC_CTA_INIT_COUNT
	.align		4
        /*0048*/ 	.byte	0x02, 0x4a
	.zero		1
	.zero		1


	//----- nvinfo : EIATTR_EXIT_INSTR_OFFSETS
	.align		4
        /*004c*/ 	.byte	0x04, 0x1c
        /*004e*/ 	.short	(.L_99 - .L_98)


	//   ....[0]....
.L_98:
        /*0050*/ 	.word	0x00000290


	//   ....[1]....
        /*0054*/ 	.word	0x000002e0


	//----- nvinfo : EIATTR_CRS_STACK_SIZE
	.align		4
.L_99:
        /*0058*/ 	.byte	0x04, 0x1e
        /*005a*/ 	.short	(.L_101 - .L_100)
.L_100:
        /*005c*/ 	.word	0x00000000


	//----- nvinfo : EIATTR_CBANK_PARAM_SIZE
	.align		4
.L_101:
        /*0060*/ 	.byte	0x03, 0x19
        /*0062*/ 	.short	0x0014


	//----- nvinfo : EIATTR_PARAM_CBANK
	.align		4
        /*0064*/ 	.byte	0x04, 0x0a
        /*0066*/ 	.short	(.L_103 - .L_102)
	.align		4
.L_102:
        /*0068*/ 	.word	index@(.nv.constant0._Z16reduceUnrolling2PiS_j)
        /*006c*/ 	.short	0x0380
        /*006e*/ 	.short	0x0014


	//----- nvinfo : EIATTR_SW_WAR
	.align		4
.L_103:
        /*0070*/ 	.byte	0x04, 0x36
        /*0072*/ 	.short	(.L_105 - .L_104)
.L_104:
        /*0074*/ 	.word	0x00000008
.L_105:


//--------------------- .nv.info._Z17reduceInterleavedPiS_j --------------------------
	.section	.nv.info._Z17reduceInterleavedPiS_j,"",@"SHT_CUDA_INFO"
	.sectionflags	@""
	.align	4


	//----- nvinfo : EIATTR_CUDA_API_VERSION
	.align		4
        /*0000*/ 	.byte	0x04, 0x37
        /*0002*/ 	.short	(.L_107 - .L_106)
.L_106:
        /*0004*/ 	.word	0x00000082


	//----- nvinfo : EIATTR_KPARAM_INFO
	.align		4
.L_107:
        /*0008*/ 	.byte	0x04, 0x17
        /*000a*/ 	.short	(.L_109 - .L_108)
.L_108:
        /*000c*/ 	.word	0x00000000
        /*0010*/ 	.short	0x0002
        /*0012*/ 	.short	0x0010
        /*0014*/ 	.byte	0x00, 0xf0, 0x11, 0x00


	//----- nvinfo : EIATTR_KPARAM_INFO
	.align		4
.L_109:
        /*0018*/ 	.byte	0x04, 0x17
        /*001a*/ 	.short	(.L_111 - .L_110)
.L_110:
        /*001c*/ 	.word	0x00000000
        /*0020*/ 	.short	0x0001
        /*0022*/ 	.short	0x0008
        /*0024*/ 	.byte	0x00, 0xf5, 0x21, 0x00


	//----- nvinfo : EIATTR_KPARAM_INFO
	.align		4
.L_111:
        /*0028*/ 	.byte	0x04, 0x17
        /*002a*/ 	.short	(.L_113 - .L_112)
.L_112:
        /*002c*/ 	.word	0x00000000
        /*0030*/ 	.short	0x0000
        /*0032*/ 	.short	0x0000
        /*0034*/ 	.byte	0x00, 0xf5, 0x21, 0x00


	//----- nvinfo : EIATTR_SPARSE_MMA_MASK
	.align		4
.L_113:
        /*0038*/ 	.byte	0x03, 0x50
        /*003a*/ 	.short	0x0000


	//----- nvinfo : EIATTR_MAXREG_COUNT
	.align		4
        /*003c*/ 	.byte	0x03, 0x1b
        /*003e*/ 	.short	0x00ff


	//----- nvinfo : EIATTR_NUM_BARRIERS
	.align		4
        /*0040*/ 	.byte	0x02, 0x4c
        /*0042*/ 	.byte	0x01
	.zero		1


	//----- nvinfo : EIATTR_MERCURY_ISA_VERSION
	.align		4
        /*0044*/ 	.byte	0x03, 0x5f
        /*0046*/ 	.short	0x0101


	//----- nvinfo : EIATTR_VRC_CTA_INIT_COUNT
	.align		4
        /*0048*/ 	.byte	0x02, 0x4a
	.zero		1
	.zero		1


	//----- nvinfo : EIATTR_EXIT_INSTR_OFFSETS
	.align		4
        /*004c*/ 	.byte	0x04, 0x1c
        /*004e*/ 	.short	(.L_115 - .L_114)


	//   ....[0]....
.L_114:
        /*0050*/ 	.word	0x000000a0


	//   ....[1]....
        /*0054*/ 	.word	0x000001f0


	//   ....[2]....
        /*0058*/ 	.word	0x00000240


	//----- nvinfo : EIATTR_CRS_STACK_SIZE
	.align		4
.L_115:
        /*005c*/ 	.byte	0x04, 0x1e
        /*005e*/ 	.short	(.L_117 - .L_116)
.L_116:
        /*0060*/ 	.word	0x00000000


	//----- nvinfo : EIATTR_CBANK_PARAM_SIZE
	.align		4
.L_117:
        /*0064*/ 	.byte	0x03, 0x19
        /*0066*/ 	.short	0x0014


	//----- nvinfo : EIATTR_PARAM_CBANK
	.align		4
        /*0068*/ 	.byte	0x04, 0x0a
        /*006a*/ 	.short	(.L_119 - .L_118)
	.align		4
.L_118:
        /*006c*/ 	.word	index@(.nv.constant0._Z17reduceInterleavedPiS_j)
        /*0070*/ 	.short	0x0380
        /*0072*/ 	.short	0x0014


	//----- nvinfo : EIATTR_SW_WAR
	.align		4
.L_119:
        /*0074*/ 	.byte	0x04, 0x36
        /*0076*/ 	.short	(.L_121 - .L_120)
.L_120:
        /*0078*/ 	.word	0x00000008
.L_121:


//--------------------- .nv.info._Z20reduceNeighboredLessPiS_j --------------------------
	.section	.nv.info._Z20reduceNeighboredLessPiS_j,"",@"SHT_CUDA_INFO"
	.sectionflags	@""
	.align	4


	//----- nvinfo : EIATTR_CUDA_API_VERSION
	.align		4
        /*0000*/ 	.byte	0x04, 0x37
        /*0002*/ 	.short	(.L_123 - .L_122)
.L_122:
        /*0004*/ 	.word	0x00000082


	//----- nvinfo : EIATTR_KPARAM_INFO
	.align		4
.L_123:
        /*0008*/ 	.byte	0x04, 0x17
        /*000a*/ 	.short	(.L_125 - .L_124)
.L_124:
        /*000c*/ 	.word	0x00000000
        /*0010*/ 	.short	0x0002
        /*0012*/ 	.short	0x0010
        /*0014*/ 	.byte	0x00, 0xf0, 0x11, 0x00


	//----- nvinfo : EIATTR_KPARAM_INFO
	.align		4
.L_125:
        /*0018*/ 	.byte	0x04, 0x17
        /*001a*/ 	.short	(.L_127 - .L_126)
.L_126:
        /*001c*/ 	.word	0x00000000
        /*0020*/ 	.short	0x0001
        /*0022*/ 	.short	0x0008
        /*0024*/ 	.byte	0x00, 0xf5, 0x21, 0x00


	//----- nvinfo : EIATTR_KPARAM_INFO
	.align		4
.L_127:
        /*0028*/ 	.byte	0x04, 0x17
        /*002a*/ 	.short	(.L_129 - .L_128)
.L_128:
        /*002c*/ 	.word	0x00000000
        /*0030*/ 	.short	0x0000
        /*0032*/ 	.short	0x0000
        /*0034*/ 	.byte	0x00, 0xf5, 0x21, 0x00


	//----- nvinfo : EIATTR_SPARSE_MMA_MASK
	.align		4
.L_129:
        /*0038*/ 	.byte	0x03, 0x50
        /*003a*/ 	.short	0x0000


	//----- nvinfo : EIATTR_MAXREG_COUNT
	.align		4
        /*003c*/ 	.byte	0x03, 0x1b
        /*003e*/ 	.short	0x00ff


	//----- nvinfo : EIATTR_NUM_BARRIERS
	.align		4
        /*0040*/ 	.byte	0x02, 0x4c
        /*0042*/ 	.byte	0x01
	.zero		1


	//----- nvinfo : EIATTR_MERCURY_ISA_VERSION
	.align		4
        /*0044*/ 	.byte	0x03, 0x5f
        /*0046*/ 	.short	0x0101


	//----- nvinfo : EIATTR_VRC_CTA_INIT_COUNT
	.align		4
        /*0048*/ 	.byte	0x02, 0x4a
	.zero		1
	.zero		1


	//----- nvinfo : EIATTR_EXIT_INSTR_OFFSETS
	.align		4
        /*004c*/ 	.byte	0x04, 0x1c
        /*004e*/ 	.short	(.L_131 - .L_130)


	//   ....[0]....
.L_130:
        /*0050*/ 	.word	0x00000090


	//   ....[1]....
        /*0054*/ 	.word	0x00000210


	//   ....[2]....
        /*0058*/ 	.word	0x00000260


	//----- nvinfo : EIATTR_CRS_STACK_SIZE
	.align		4
.L_131:
        /*005c*/ 	.byte	0x04, 0x1e
        /*005e*/ 	.short	(.L_133 - .L_132)
.L_132:
        /*0060*/ 	.word	0x00000000


	//----- nvinfo : EIATTR_CBANK_PARAM_SIZE
	.align		4
.L_133:
        /*0064*/ 	.byte	0x03, 0x19
        /*0066*/ 	.short	0x0014


	//----- nvinfo : EIATTR_PARAM_CBANK
	.align		4
        /*0068*/ 	.byte	0x04, 0x0a
        /*006a*/ 	.short	(.L_135 - .L_134)
	.align		4
.L_134:
        /*006c*/ 	.word	index@(.nv.constant0._Z20reduceNeighboredLessPiS_j)
        /*0070*/ 	.short	0x0380
        /*0072*/ 	.short	0x0014


	//----- nvinfo : EIATTR_SW_WAR
	.align		4
.L_135:
        /*0074*/ 	.byte	0x04, 0x36
        /*0076*/ 	.short	(.L_137 - .L_136)
.L_136:
        /*0078*/ 	.word	0x00000008
.L_137:


//--------------------- .nv.info._Z16reduceNeighboredPiS_j --------------------------
	.section	.nv.info._Z16reduceNeighboredPiS_j,"",@"SHT_CUDA_INFO"
	.sectionflags	@""
	.align	4


	//----- nvinfo : EIATTR_CUDA_API_VERSION
	.align		4
        /*0000*/ 	.byte	0x04, 0x37
        /*0002*/ 	.short	(.L_139 - .L_138)
.L_138:
        /*0004*/ 	.word	0x00000082


	//----- nvinfo : EIATTR_KPARAM_INFO
	.align		4
.L_139:
        /*0008*/ 	.byte	0x04, 0x17
        /*000a*/ 	.short	(.L_141 - .L_140)
.L_140:
        /*000c*/ 	.word	0x00000000
        /*0010*/ 	.short	0x0002
        /*0012*/ 	.short	0x0010
        /*0014*/ 	.byte	0x00, 0xf0, 0x11, 0x00


	//----- nvinfo : EIATTR_KPARAM_INFO
	.align		4
.L_141:
        /*0018*/ 	.byte	0x04, 0x17
        /*001a*/ 	.short	(.L_143 - .L_142)
.L_142:
        /*001c*/ 	.word	0x00000000
        /*0020*/ 	.short	0x0001
        /*0022*/ 	.short	0x0008
        /*0024*/ 	.byte	0x00, 0xf5, 0x21, 0x00


	//----- nvinfo : EIATTR_KPARAM_INFO
	.align		4
.L_143:
        /*0028*/ 	.byte	0x04, 0x17
        /*002a*/ 	.short	(.L_145 - .L_144)
.L_144:
        /*002c*/ 	.word	0x00000000
        /*0030*/ 	.short	0x0000
        /*0032*/ 	.short	0x0000
        /*0034*/ 	.byte	0x00, 0xf5, 0x21, 0x00


	//----- nvinfo : EIATTR_SPARSE_MMA_MASK
	.align		4
.L_145:
        /*0038*/ 	.byte	0x03, 0x50
        /*003a*/ 	.short	0x0000


	//----- nvinfo : EIATTR_MAXREG_COUNT
	.align		4
        /*003c*/ 	.byte	0x03, 0x1b
        /*003e*/ 	.short	0x00ff


	//----- nvinfo : EIATTR_NUM_BARRIERS
	.align		4
        /*0040*/ 	.byte	0x02, 0x4c
        /*0042*/ 	.byte	0x01
	.zero		1


	//----- nvinfo : EIATTR_MERCURY_ISA_VERSION
	.align		4
        /*0044*/ 	.byte	0x03, 0x5f
        /*0046*/ 	.short	0x0101


	//----- nvinfo : EIATTR_VRC_CTA_INIT_COUNT
	.align		4
        /*0048*/ 	.byte	0x02, 0x4a
	.zero		1
	.zero		1


	//----- nvinfo : EIATTR_EXIT_INSTR_OFFSETS
	.align		4
        /*004c*/ 	.byte	0x04, 0x1c
        /*004e*/ 	.short	(.L_147 - .L_146)


	//   ....[0]....
.L_146:
        /*0050*/ 	.word	0x00000090


	//   ....[1]....
        /*0054*/ 	.word	0x00000200


	//   ....[2]....
        /*0058*/ 	.word	0x00000250


	//----- nvinfo : EIATTR_CRS_STACK_SIZE
	.align		4
.L_147:
        /*005c*/ 	.byte	0x04, 0x1e
        /*005e*/ 	.short	(.L_149 - .L_148)
.L_148:
        /*0060*/ 	.word	0x00000000


	//----- nvinfo : EIATTR_CBANK_PARAM_SIZE
	.align		4
.L_149:
        /*0064*/ 	.byte	0x03, 0x19
        /*0066*/ 	.short	0x0014


	//----- nvinfo : EIATTR_PARAM_CBANK
	.align		4
        /*0068*/ 	.byte	0x04, 0x0a
        /*006a*/ 	.short	(.L_151 - .L_150)
	.align		4
.L_150:
        /*006c*/ 	.word	index@(.nv.constant0._Z16reduceNeighboredPiS_j)
        /*0070*/ 	.short	0x0380
        /*0072*/ 	.short	0x0014


	//----- nvinfo : EIATTR_SW_WAR
	.align		4
.L_151:
        /*0074*/ 	.byte	0x04, 0x36
        /*0076*/ 	.short	(.L_153 - .L_152)
.L_152:
        /*0078*/ 	.word	0x00000008
.L_153:


//--------------------- .nv.callgraph             --------------------------
	.section	.nv.callgraph,"",@"SHT_CUDA_CALLGRAPH"
	.align	4
	.sectionentsize	8
	.align		4
        /*0000*/ 	.word	0x00000000
	.align		4
        /*0004*/ 	.word	0xffffffff
	.align		4
        /*0008*/ 	.word	0x00000000
	.align		4
        /*000c*/ 	.word	0xfffffffe
	.align		4
        /*0010*/ 	.word	0x00000000
	.align		4
        /*0014*/ 	.word	0xfffffffd
	.align		4
        /*0018*/ 	.word	0x00000000
	.align		4
        /*001c*/ 	.word	0xfffffffc


//--------------------- .text._Z28reduceCompleteUnrollTemplateILj256EEvPiS0_i --------------------------
	.section	.text._Z28reduceCompleteUnrollTemplateILj256EEvPiS0_i,"ax",@progbits
	.align	128
        .global         _Z28reduceCompleteUnrollTemplateILj256EEvPiS0_i
        .type           _Z28reduceCompleteUnrollTemplateILj256EEvPiS0_i,@function
        .size           _Z28reduceCompleteUnrollTemplateILj256EEvPiS0_i,(.L_x_43 - _Z28reduceCompleteUnrollTemplateILj256EEvPiS0_i)
        .other          _Z28reduceCompleteUnrollTemplateILj256EEvPiS0_i,@"STO_CUDA_ENTRY STV_DEFAULT"
_Z28reduceCompleteUnrollTemplateILj256EEvPiS0_i:
.text._Z28reduceCompleteUnrollTemplateILj256EEvPiS0_i:
[----:B------:R-:W-:Y:S01]  /*0000*/  LDC R1, c[0x0][0x37c] ;  /* 0x0000df00ff017b82 */ /* 0x000fe20000000800 */
[----:B------:R-:W0:Y:S07]  /*0010*/  S2R R0, SR_CTAID.X ;  /* 0x0000000000007919 */ /* 0x000e2e0000002500 */
[----:B------:R-:W0:Y:S01]  /*0020*/  LDC R10, c[0x0][0x360] ;  /* 0x0000d800ff0a7b82 */ /* 0x000e220000000800 */
[----:B------:R-:W1:Y:S01]  /*0030*/  LDCU UR4, c[0x0][0x390] ;  /* 0x00007200ff0477ac */ /* 0x000e620008000800 */
[----:B------:R-:W-:Y:S01]  /*0040*/  BSSY.RECONVERGENT B0, `(.L_x_0) ;  /* 0x000002b000007945 */ /* 0x000fe20003800200 */
[----:B------:R-:W2:Y:S05]  /*0050*/  S2R R5, SR_TID.X ;  /* 0x0000000000057919 */ /* 0x000eaa0000002100 */
[----:B------:R-:W3:Y:S01]  /*0060*/  LDC.64 R6, c[0x0][0x380] ;  /* 0x0000e000ff067b82 */ /* 0x000ee20000000a00 */
[----:B0-----:R-:W-:Y:S01]  /*0070*/  IMAD R2, R0, R10, RZ ;  /* 0x0000000a00027224 */ /* 0x001fe200078e02ff */
[----:B--2---:R-:W-:-:S04]  /*0080*/  ISETP.GT.U32.AND P1, PT, R5, 0x7f, PT ;  /* 0x0000007f0500780c */ /* 0x004fc80003f24070 */
[----:B------:R-:W-:Y:S02]  /*0090*/  SHF.L.U32 R4, R2, 0x3, RZ ;  /* 0x0000000302047819 */ /* 0x000fe400000006ff */
[C---:B------:R-:W-:Y:S02]  /*00a0*/  ISETP.GT.U32.AND P2, PT, R5.reuse, 0x3f, PT ;  /* 0x0000003f0500780c */ /* 0x040fe40003f44070 */
[C---:B---3--:R-:W-:Y:S01]  /*00b0*/  LEA R2, P4, R4.reuse, R6, 0x2 ;  /* 0x0000000604027211 */ /* 0x048fe200078810ff */
[C---:B------:R-:W-:Y:S01]  /*00c0*/  IMAD.IADD R9, R4.reuse, 0x1, R5 ;  /* 0x0000000104097824 */ /* 0x040fe200078e0205 */
[----:B------:R-:W-:Y:S02]  /*00d0*/  ISETP.GT.U32.AND P3, PT, R5, 0x1f, PT ;  /* 0x0000001f0500780c */ /* 0x000fe40003f64070 */
[----:B------:R-:W-:Y:S01]  /*00e0*/  LEA.HI.X R3, R4, R7, RZ, 0x2, P4 ;  /* 0x0000000704037211 */ /* 0x000fe200020f14ff */
[----:B------:R-:W-:-:S05]  /*00f0*/  IMAD R11, R10, 0x7, R9 ;  /* 0x000000070a0b7824 */ /* 0x000fca00078e0209 */
[----:B-1----:R-:W-:Y:S01]  /*0100*/  ISETP.GE.U32.AND P0, PT, R11, UR4, PT ;  /* 0x000000040b007c0c */ /* 0x002fe2000bf06070 */
[----:B------:R-:W0:-:S12]  /*0110*/  LDCU.64 UR4, c[0x0][0x358] ;  /* 0x00006b00ff0477ac */ /* 0x000e180008000a00 */
[----:B------:R-:W-:Y:S05]  /*0120*/  @P0 BRA `(.L_x_1) ;  /* 0x0000000000700947 */ /* 0x000fea0003800000 */
[----:B------:R-:W1:Y:S01]  /*0130*/  LDC.64 R6, c[0x0][0x380] ;  /* 0x0000e000ff067b82 */ /* 0x000e620000000a00 */
[----:B------:R-:W-:-:S05]  /*0140*/  IMAD R23, R10, -0x6, R11 ;  /* 0xfffffffa0a177824 */ /* 0x000fca00078e020b */
[----:B------:R-:W-:-:S05]  /*0150*/  IADD3 R21, PT, PT, R23, R10, RZ ;  /* 0x0000000a17157210 */ /* 0x000fca0007ffe0ff */
[----:B------:R-:W-:-:S05]  /*0160*/  IMAD.IADD R19, R21, 0x1, R10 ;  /* 0x0000000115137824 */ /* 0x000fca00078e020a */
[----:B------:R-:W-:-:S05]  /*0170*/  IADD3 R17, PT, PT, R19, R10, RZ ;  /* 0x0000000a13117210 */ /* 0x000fca0007ffe0ff */
[----:B------:R-:W-:Y:S02]  /*0180*/  IMAD.IADD R13, R17, 0x1, R10 ;  /* 0x00000001110d7824 */ /* 0x000fe400078e020a */
[----:B-1----:R-:W-:-:S03]  /*0190*/  IMAD.WIDE.U32 R20, R21, 0x4, R6 ;  /* 0x0000000415147825 */ /* 0x002fc600078e0006 */
[----:B------:R-:W-:Y:S01]  /*01a0*/  IADD3 R15, PT, PT, R13, R10, RZ ;  /* 0x0000000a0d0f7210 */ /* 0x000fe20007ffe0ff */
[--C-:B------:R-:W-:Y:S02]  /*01b0*/  IMAD.WIDE.U32 R22, R23, 0x4, R6.reuse ;  /* 0x0000000417167825 */ /* 0x100fe400078e0006 */
[----:B0-----:R-:W2:Y:S02]  /*01c0*/  LDG.E R21, desc[UR4][R20.64] ;  /* 0x0000000414157981 */ /* 0x001ea4000c1e1900 */
[--C-:B------:R-:W-:Y:S02]  /*01d0*/  IMAD.WIDE R8, R9, 0x4, R6.reuse ;  /* 0x0000000409087825 */ /* 0x100fe400078e0206 */
[----:B------:R-:W2:Y:S02]  /*01e0*/  LDG.E R4, desc[UR4][R22.64] ;  /* 0x0000000416047981 */ /* 0x000ea4000c1e1900 */
[--C-:B------:R-:W-:Y:S02]  /*01f0*/  IMAD.WIDE.U32 R18, R19, 0x4, R6.reuse ;  /* 0x0000000413127825 */ /* 0x100fe400078e0006 */
[----:B------:R-:W2:Y:S02]  /*0200*/  LDG.E R10, desc[UR4][R8.64] ;  /* 0x00000004080a7981 */ /* 0x000ea4000c1e1900 */
[----:B------:R-:W-:-:S02]  /*0210*/  IMAD.WIDE.U32 R16, R17, 0x4, R6 ;  /* 0x0000000411107825 */ /* 0x000fc400078e0006 */
[----:B------:R-:W3:Y:S02]  /*0220*/  LDG.E R18, desc[UR4][R18.64] ;  /* 0x0000000412127981 */ /* 0x000ee4000c1e1900 */
[--C-:B------:R-:W-:Y:S02]  /*0230*/  IMAD.WIDE.U32 R12, R13, 0x4, R6.reuse ;  /* 0x000000040d0c7825 */ /* 0x100fe400078e0006 */
[----:B------:R-:W3:Y:S02]  /*0240*/  LDG.E R17, desc[UR4][R16.64] ;  /* 0x0000000410117981 */ /* 0x000ee4000c1e1900 */
[--C-:B------:R-:W-:Y:S02]  /*0250*/  IMAD.WIDE.U32 R14, R15, 0x4, R6.reuse ;  /* 0x000000040f0e7825 */ /* 0x100fe400078e0006 */
[----:B------:R-:W4:Y:S02]  /*0260*/  LDG.E R12, desc[UR4][R12.64] ;  /* 0x000000040c0c7981 */ /* 0x000f24000c1e1900 */
[----:B------:R-:W-:-:S02]  /*0270*/  IMAD.WIDE.U32 R6, R11, 0x4, R6 ;  /* 0x000000040b067825 */ /* 0x000fc400078e0006 */
[----:B------:R-:W4:Y:S04]  /*0280*/  LDG.E R15, desc[UR4][R14.64] ;  /* 0x000000040e0f7981 */ /* 0x000f28000c1e1900 */
[----:B------:R-:W5:Y:S01]  /*0290*/  LDG.E R6, desc[UR4][R6.64] ;  /* 0x0000000406067981 */ /* 0x000f62000c1e1900 */
[----:B--2---:R-:W-:-:S04]  /*02a0*/  IADD3 R4, PT, PT, R21, R4, R10 ;  /* 0x0000000415047210 */ /* 0x004fc80007ffe00a */
[----:B---3--:R-:W-:-:S04]  /*02b0*/  IADD3 R4, PT, PT, R17, R4, R18 ;  /* 0x0000000411047210 */ /* 0x008fc80007ffe012 */
[----:B----4-:R-:W-:-:S05]  /*02c0*/  IADD3 R11, PT, PT, R15, R4, R12 ;  /* 0x000000040f0b7210 */ /* 0x010fca0007ffe00c */
[----:B-----5:R-:W-:-:S05]  /*02d0*/  IMAD.IADD R11, R6, 0x1, R11 ;  /* 0x00000001060b7824 */ /* 0x020fca00078e020b */
[----:B------:R1:W-:Y:S02]  /*02e0*/  STG.E desc[UR4][R8.64], R11 ;  /* 0x0000000b08007986 */ /* 0x0003e4000c101904 */
.L_x_1:
[----:B0-----:R-:W-:Y:S05]  /*02f0*/  BSYNC.RECONVERGENT B0 ;  /* 0x0000000000007941 */ /* 0x001fea0003800200 */
.L_x_0:
[----:B------:R-:W-:Y:S01]  /*0300*/  BAR.SYNC.DEFER_BLOCKING 0x0 ;  /* 0x0000000000007b1d */ /* 0x000fe20000010000 */
[----:B------:R-:W-:-:S05]  /*0310*/  IMAD.WIDE.U32 R6, R5, 0x4, R2 ;  /* 0x0000000405067825 */ /* 0x000fca00078e0002 */
[----:B------:R-:W-:Y:S02]  /*0320*/  BSSY.RECONVERGENT B0, `(.L_x_2) ;  /* 0x0000008000007945 */ /* 0x000fe40003800200 */
[----:B------:R-:W-:Y:S08]  /*0330*/  BAR.SYNC.DEFER_BLOCKING 0x0 ;  /* 0x0000000000007b1d */ /* 0x000ff00000010000 */
[----:B------:R-:W-:Y:S06]  /*0340*/  BAR.SYNC.DEFER_BLOCKING 0x0 ;  /* 0x0000000000007b1d */ /* 0x000fec0000010000 */
[----:B------:R-:W-:Y:S05]  /*0350*/  @P1 BRA `(.L_x_3) ;  /* 0x0000000000101947 */ /* 0x000fea0003800000 */
[----:B------:R-:W2:Y:S04]  /*0360*/  LDG.E R4, desc[UR4][R6.64+0x200] ;  /* 0x0002000406047981 */ /* 0x000ea8000c1e1900 */
[----:B-1----:R-:W2:Y:S02]  /*0370*/  LDG.E R9, desc[UR4][R6.64] ;  /* 0x0000000406097981 */ /* 0x002ea4000c1e1900 */
[----:B--2---:R-:W-:-:S05]  /*0380*/  IADD3 R9, PT, PT, R4, R9, RZ ;  /* 0x0000000904097210 */ /* 0x004fca0007ffe0ff */
[----:B------:R0:W-:Y:S02]  /*0390*/  STG.E desc[UR4][R6.64], R9 ;  /* 0x0000000906007986 */ /* 0x0001e4000c101904 */
.L_x_3:
[----:B------:R-:W-:Y:S05]  /*03a0*/  BSYNC.RECONVERGENT B0 ;  /* 0x0000000000007941 */ /* 0x000fea0003800200 */
.L_x_2:
[----:B------:R-:W-:Y:S06]  /*03b0*/  BAR.SYNC.DEFER_BLOCKING 0x0 ;  /* 0x0000000000007b1d */ /* 0x000fec0000010000 */
[----:B------:R-:W-:Y:S04]  /*03c0*/  BSSY.RECONVERGENT B0, `(.L_x_4) ;  /* 0x0000006000007945 */ /* 0x000fe80003800200 */
[----:B------:R-:W-:Y:S05]  /*03d0*/  @P2 BRA `(.L_x_5) ;  /* 0x0000000000102947 */ /* 0x000fea0003800000 */
[----:B------:R-:W2:Y:S04]  /*03e0*/  LDG.E R4, desc[UR4][R6.64+0x100] ;  /* 0x0001000406047981 */ /* 0x000ea8000c1e1900 */
[----:B01----:R-:W2:Y:S02]  /*03f0*/  LDG.E R9, desc[UR4][R6.64] ;  /* 0x0000000406097981 */ /* 0x003ea4000c1e1900 */
[----:B--2---:R-:W-:-:S05]  /*0400*/  IADD3 R9, PT, PT, R4, R9, RZ ;  /* 0x0000000904097210 */ /* 0x004fca0007ffe0ff */
[----:B------:R2:W-:Y:S02]  /*0410*/  STG.E desc[UR4][R6.64], R9 ;  /* 0x0000000906007986 */ /* 0x0005e4000c101904 */
.L_x_5:
[----:B------:R-:W-:Y:S05]  /*0420*/  BSYNC.RECONVERGENT B0 ;  /* 0x0000000000007941 */ /* 0x000fea0003800200 */
.L_x_4:
[----:B------:R-:W-:Y:S06]  /*0430*/  BAR.SYNC.DEFER_BLOCKING 0x0 ;  /* 0x0000000000007b1d */ /* 0x000fec0000010000 */
[----:B------:R-:W-:Y:S05]  /*0440*/  @P3 EXIT ;  /* 0x000000000000394d */ /* 0x000fea0003800000 */
[----:B------:R-:W3:Y:S04]  /*0450*/  LDG.E.STRONG.SYS R4, desc[UR4][R6.64+0x80] ;  /* 0x0000800406047981 */ /* 0x000ee8000c1f5900 */
[----:B012---:R-:W3:Y:S02]  /*0460*/  LDG.E.STRONG.SYS R9, desc[UR4][R6.64] ;  /* 0x0000000406097981 */ /* 0x007ee4000c1f5900 */
[----:B---3--:R-:W-:-:S05]  /*0470*/  IMAD.IADD R9, R4, 0x1, R9 ;  /* 0x0000000104097824 */ /* 0x008fca00078e0209 */
[----:B------:R0:W-:Y:S04]  /*0480*/  STG.E.STRONG.SYS desc[UR4][R6.64], R9 ;  /* 0x0000000906007986 */ /* 0x0001e8000c115904 */
[----:B------:R-:W2:Y:S04]  /*0490*/  LDG.E.STRONG.SYS R4, desc[UR4][R6.64+0x40] ;  /* 0x0000400406047981 */ /* 0x000ea8000c1f5900 */
[----:B------:R-:W2:Y:S02]  /*04a0*/  LDG.E.STRONG.SYS R11, desc[UR4][R6.64] ;  /* 0x00000004060b7981 */ /* 0x000ea4000c1f5900 */
[----:B--2---:R-:W-:-:S05]  /*04b0*/  IADD3 R11, PT, PT, R4, R11, RZ ;  /* 0x0000000b040b7210 */ /* 0x004fca0007ffe0ff */
[----:B------:R1:W-:Y:S04]  /*04c0*/  STG.E.STRONG.SYS desc[UR4][R6.64], R11 ;  /* 0x0000000b06007986 */ /* 0x0003e8000c115904 */
[----:B------:R-:W2:Y:S04]  /*04d0*/  LDG.E.STRONG.SYS R4, desc[UR4][R6.64+0x20] ;  /* 0x0000200406047981 */ /* 0x000ea8000c1f5900 */
[----:B------:R-:W2:Y:S02]  /*04e0*/  LDG.E.STRONG.SYS R13, desc[UR4][R6.64] ;  /* 0x00000004060d7981 */ /* 0x000ea4000c1f5900 */
[----:B--2---:R-:W-:-:S05]  /*04f0*/  IADD3 R13, PT, PT, R4, R13, RZ ;  /* 0x0000000d040d7210 */ /* 0x004fca0007ffe0ff */
[----:B------:R2:W-:Y:S04]  /*0500*/  STG.E.STRONG.SYS desc[UR4][R6.64], R13 ;  /* 0x0000000d06007986 */ /* 0x0005e8000c115904 */
[----:B------:R-:W3:Y:S04]  /*0510*/  LDG.E.STRONG.SYS R4, desc[UR4][R6.64+0x10] ;  /* 0x0000100406047981 */ /* 0x000ee8000c1f5900 */
[----:B------:R-:W3:Y:S02]  /*0520*/  LDG.E.STRONG.SYS R15, desc[UR4][R6.64] ;  /* 0x00000004060f7981 */ /* 0x000ee4000c1f5900 */
[----:B---3--:R-:W-:-:S05]  /*0530*/  IMAD.IADD R15, R4, 0x1, R15 ;  /* 0x00000001040f7824 */ /* 0x008fca00078e020f */
[----:B------:R2:W-:Y:S04]  /*0540*/  STG.E.STRONG.SYS desc[UR4][R6.64], R15 ;  /* 0x0000000f06007986 */ /* 0x0005e8000c115904 */
[----:B------:R-:W3:Y:S04]  /*0550*/  LDG.E.STRONG.SYS R4, desc[UR4][R6.64+0x8] ;  /* 0x0000080406047981 */ /* 0x000ee8000c1f5900 */
[----:B0-----:R-:W3:Y:S02]  /*0560*/  LDG.E.STRONG.SYS R9, desc[UR4][R6.64] ;  /* 0x0000000406097981 */ /* 0x001ee4000c1f5900 */
[----:B---3--:R-:W-:-:S05]  /*0570*/  IADD3 R9, PT, PT, R4, R9, RZ ;  /* 0x0000000904097210 */ /* 0x008fca0007ffe0ff */
[----:B------:R2:W-:Y:S04]  /*0580*/  STG.E.STRONG.SYS desc[UR4][R6.64], R9 ;  /* 0x0000000906007986 */ /* 0x0005e8000c115904 */
[----:B------:R-:W3:Y:S04]  /*0590*/  LDG.E.STRONG.SYS R4, desc[UR4][R6.64+0x4] ;  /* 0x0000040406047981 */ /* 0x000ee8000c1f5900 */
[----:B-1----:R-:W3:Y:S01]  /*05a0*/  LDG.E.STRONG.SYS R11, desc[UR4][R6.64] ;  /* 0x00000004060b7981 */ /* 0x002ee2000c1f5900 */
[----:B------:R-:W-:Y:S02]  /*05b0*/  ISETP.NE.AND P0, PT, R5, RZ, PT ;  /* 0x000000ff0500720c */ /* 0x000fe40003f05270 */
[----:B---3--:R-:W-:-:S05]  /*05c0*/  IADD3 R11, PT, PT, R4, R11, RZ ;  /* 0x0000000b040b7210 */ /* 0x008fca0007ffe0ff */
[----:B------:R2:W-:Y:S06]  /*05d0*/  STG.E.STRONG.SYS desc[UR4][R6.64], R11 ;  /* 0x0000000b06007986 */ /* 0x0005ec000c115904 */
[----:B------:R-:W-:Y:S05]  /*05e0*/  @P0 EXIT ;  /* 0x000000000000094d */ /* 0x000fea0003800000 */
[----:B------:R-:W3:Y:S01]  /*05f0*/  LDG.E R3, desc[UR4][R2.64] ;  /* 0x0000000402037981 */ /* 0x000ee2000c1e1900 */
[----:B------:R-:W0:Y:S02]  /*0600*/  LDC.64 R4, c[0x0][0x388] ;  /* 0x0000e200ff047b82 */ /* 0x000e240000000a00 */
[----:B0-----:R-:W-:-:S05]  /*0610*/  IMAD.WIDE.U32 R4, R0, 0x4, R4 ;  /* 0x0000000400047825 */ /* 0x001fca00078e0004 */
[----:B---3--:R-:W-:Y:S01]  /*0620*/  STG.E desc[UR4][R4.64], R3 ;  /* 0x0000000304007986 */ /* 0x008fe2000c101904 */
[----:B------:R-:W-:Y:S05]  /*0630*/  EXIT ;  /* 0x000000000000794d */ /* 0x000fea0003800000 */
.L_x_6:
[----:B------:R-:W-:-:S00]  /*0640*/  BRA `(.L_x_6) ;  /* 0xfffffffc00fc7947 */ /* 0x000fc0000383ffff */
[----:B------:R-:W-:-:S00]  /*0650*/  NOP ;  /* 0x0000000000007918 */ /* 0x000fc00000000000 */
        /* <DEDUP_REMOVED lines=10> */
.L_x_43:


//--------------------- .text._Z25reduceCompleteUnrollWarp8PiS_i --------------------------
	.section	.text._Z25reduceCompleteUnrollWarp8PiS_i,"ax",@progbits
	.align	128
        .global         _Z25reduceCompleteUnrollWarp8PiS_i
        .type           _Z25reduceCompleteUnrollWarp8PiS_i,@function
        .size           _Z25reduceCompleteUnrollWarp8PiS_i,(.L_x_44 - _Z25reduceCompleteUnrollWarp8PiS_i)
        .other          _Z25reduceCompleteUnrollWarp8PiS_i,@"STO_CUDA_ENTRY STV_DEFAULT"
_Z25reduceCompleteUnrollWarp8PiS_i:
.text._Z25reduceCompleteUnrollWarp8PiS_i:
[----:B------:R-:W-:Y:S01]  /*0000*/  LDC R1, c[0x0][0x37c] ;  /* 0x0000df00ff017b82 */ /* 0x000fe20000000800 */
[----:B------:R-:W0:Y:S07]  /*0010*/  S2R R0, SR_CTAID.X ;  /* 0x0000000000007919 */ /* 0x000e2e0000002500 */
[----:B------:R-:W0:Y:S01]  /*0020*/  LDC R10, c[0x0][0x360] ;  /* 0x0000d800ff0a7b82 */ /* 0x000e220000000800 */
[----:B------:R-:W1:Y:S01]  /*0030*/  LDCU UR4, c[0x0][0x390] ;  /* 0x00007200ff0477ac */ /* 0x000e620008000800 */
[----:B------:R-:W-:Y:S01]  /*0040*/  BSSY.RECONVERGENT B0, `(.L_x_7) ;  /* 0x0000031000007945 */ /* 0x000fe20003800200 */
[----:B------:R-:W2:Y:S05]  /*0050*/  S2R R5, SR_TID.X ;  /* 0x0000000000057919 */ /* 0x000eaa0000002100 */
[----:B------:R-:W3:Y:S01]  /*0060*/  LDC.64 R6, c[0x0][0x380] ;  /* 0x0000e000ff067b82 */ /* 0x000ee20000000a00 */
[----:B0-----:R-:W-:-:S04]  /*0070*/  IMAD R2, R0, R10, RZ ;  /* 0x0000000a00027224 */ /* 0x001fc800078e02ff */
[----:B------:R-:W-:Y:S01]  /*0080*/  IMAD.SHL.U32 R4, R2, 0x8, RZ ;  /* 0x0000000802047824 */ /* 0x000fe200078e00ff */
[C---:B--2---:R-:W-:Y:S02]  /*0090*/  ISETP.GT.U32.AND P1, PT, R5.reuse, 0x1ff, PT ;  /* 0x000001ff0500780c */ /* 0x044fe40003f24070 */
[C---:B------:R-:W-:Y:S01]  /*00a0*/  ISETP.GT.U32.AND P2, PT, R5.reuse, 0xff, PT ;  /* 0x000000ff0500780c */ /* 0x040fe20003f44070 */
[----:B------:R-:W-:Y:S01]  /*00b0*/  IMAD.IADD R9, R4, 0x1, R5 ;  /* 0x0000000104097824 */ /* 0x000fe200078e0205 */
[C---:B------:R-:W-:Y:S02]  /*00c0*/  ISETP.GT.U32.AND P3, PT, R5.reuse, 0x7f, PT ;  /* 0x0000007f0500780c */ /* 0x040fe40003f64070 */
[C---:B------:R-:W-:Y:S01]  /*00d0*/  ISETP.GT.U32.AND P0, PT, R5.reuse, 0x3f, PT ;  /* 0x0000003f0500780c */ /* 0x040fe20003f04070 */
[----:B------:R-:W-:Y:S01]  /*00e0*/  IMAD R11, R10, 0x7, R9 ;  /* 0x000000070a0b7824 */ /* 0x000fe200078e0209 */
[----:B---3--:R-:W-:Y:S02]  /*00f0*/  LEA R2, P6, R4, R6, 0x2 ;  /* 0x0000000604027211 */ /* 0x008fe400078c10ff */
[----:B------:R-:W-:-:S02]  /*0100*/  ISETP.GT.U32.AND P4, PT, R5, 0x1f, PT ;  /* 0x0000001f0500780c */ /* 0x000fc40003f84070 */
[----:B-1----:R-:W-:Y:S01]  /*0110*/  ISETP.GE.U32.AND P5, PT, R11, UR4, PT ;  /* 0x000000040b007c0c */ /* 0x002fe2000bfa6070 */
[----:B------:R-:W0:Y:S01]  /*0120*/  LDCU.64 UR4, c[0x0][0x358] ;  /* 0x00006b00ff0477ac */ /* 0x000e220008000a00 */
[C---:B------:R-:W-:Y:S02]  /*0130*/  ISETP.LT.U32.OR P1, PT, R10.reuse, 0x400, P1 ;  /* 0x000004000a00780c */ /* 0x040fe40000f21470 */
[C---:B------:R-:W-:Y:S02]  /*0140*/  ISETP.LT.U32.OR P2, PT, R10.reuse, 0x200, P2 ;  /* 0x000002000a00780c */ /* 0x040fe40001741470 */
[C---:B------:R-:W-:Y:S02]  /*0150*/  ISETP.LT.U32.OR P3, PT, R10.reuse, 0x100, P3 ;  /* 0x000001000a00780c */ /* 0x040fe40001f61470 */
[----:B------:R-:W-:Y:S02]  /*0160*/  ISETP.LT.U32.OR P0, PT, R10, 0x80, P0 ;  /* 0x000000800a00780c */ /* 0x000fe40000701470 */
[----:B------:R-:W-:-:S03]  /*0170*/  LEA.HI.X R3, R4, R7, RZ, 0x2, P6 ;  /* 0x0000000704037211 */ /* 0x000fc600030f14ff */
[----:B------:R-:W-:Y:S08]  /*0180*/  @P5 BRA `(.L_x_8) ;  /* 0x0000000000705947 */ /* 0x000ff00003800000 */
        /* <DEDUP_REMOVED lines=28> */
.L_x_8:
[----:B0-----:R-:W-:Y:S05]  /*0350*/  BSYNC.RECONVERGENT B0 ;  /* 0x0000000000007941 */ /* 0x001fea0003800200 */
.L_x_7:
[----:B------:R-:W-:Y:S01]  /*0360*/  BAR.SYNC.DEFER_BLOCKING 0x0 ;  /* 0x0000000000007b1d */ /* 0x000fe20000010000 */
[----:B------:R-:W-:-:S05]  /*0370*/  IMAD.WIDE.U32 R6, R5, 0x4, R2 ;  /* 0x0000000405067825 */ /* 0x000fca00078e0002 */
[----:B------:R-:W-:Y:S04]  /*0380*/  BSSY.RECONVERGENT B0, `(.L_x_9) ;  /* 0x0000006000007945 */ /* 0x000fe80003800200 */
[----:B------:R-:W-:Y:S05]  /*0390*/  @P1 BRA `(.L_x_10) ;  /* 0x0000000000101947 */ /* 0x000fea0003800000 */
[----:B------:R-:W2:Y:S04]  /*03a0*/  LDG.E R4, desc[UR4][R6.64+0x800] ;  /* 0x0008000406047981 */ /* 0x000ea8000c1e1900 */
[----:B-1----:R-:W2:Y:S02]  /*03b0*/  LDG.E R9, desc[UR4][R6.64] ;  /* 0x0000000406097981 */ /* 0x002ea4000c1e1900 */
[----:B--2---:R-:W-:-:S05]  /*03c0*/  IADD3 R9, PT, PT, R4, R9, RZ ;  /* 0x0000000904097210 */ /* 0x004fca0007ffe0ff */
[----:B------:R0:W-:Y:S02]  /*03d0*/  STG.E desc[UR4][R6.64], R9 ;  /* 0x0000000906007986 */ /* 0x0001e4000c101904 */
.L_x_10:
[----:B------:R-:W-:Y:S05]  /*03e0*/  BSYNC.RECONVERGENT B0 ;  /* 0x0000000000007941 */ /* 0x000fea0003800200 */
.L_x_9:
[----:B------:R-:W-:Y:S06]  /*03f0*/  BAR.SYNC.DEFER_BLOCKING 0x0 ;  /* 0x0000000000007b1d */ /* 0x000fec0000010000 */
[----:B------:R-:W-:Y:S04]  /*0400*/  BSSY.RECONVERGENT B0, `(.L_x_11) ;  /* 0x0000006000007945 */ /* 0x000fe80003800200 */
[----:B------:R-:W-:Y:S05]  /*0410*/  @P2 BRA `(.L_x_12) ;  /* 0x0000000000102947 */ /* 0x000fea0003800000 */
[----:B------:R-:W2:Y:S04]  /*0420*/  LDG.E R4, desc[UR4][R6.64+0x400] ;  /* 0x0004000406047981 */ /* 0x000ea8000c1e1900 */
[----:B01----:R-:W2:Y:S02]  /*0430*/  LDG.E R9, desc[UR4][R6.64] ;  /* 0x0000000406097981 */ /* 0x003ea4000c1e1900 */
[----:B--2---:R-:W-:-:S05]  /*0440*/  IMAD.IADD R9, R4, 0x1, R9 ;  /* 0x0000000104097824 */ /* 0x004fca00078e0209 */
[----:B------:R2:W-:Y:S02]  /*0450*/  STG.E desc[UR4][R6.64], R9 ;  /* 0x0000000906007986 */ /* 0x0005e4000c101904 */
.L_x_12:
[----:B------:R-:W-:Y:S05]  /*0460*/  BSYNC.RECONVERGENT B0 ;  /* 0x0000000000007941 */ /* 0x000fea0003800200 */
.L_x_11:
[----:B------:R-:W-:Y:S06]  /*0470*/  BAR.SYNC.DEFER_BLOCKING 0x0 ;  /* 0x0000000000007b1d */ /* 0x000fec0000010000 */
[----:B------:R-:W-:Y:S04]  /*0480*/  BSSY.RECONVERGENT B0, `(.L_x_13) ;  /* 0x0000006000007945 */ /* 0x000fe80003800200 */
[----:B------:R-:W-:Y:S05]  /*0490*/  @P3 BRA `(.L_x_14) ;  /* 0x0000000000103947 */ /* 0x000fea0003800000 */
[----:B------:R-:W3:Y:S04]  /*04a0*/  LDG.E R4, desc[UR4][R6.64+0x200] ;  /* 0x0002000406047981 */ /* 0x000ee8000c1e1900 */
[----:B012---:R-:W3:Y:S02]  /*04b0*/  LDG.E R9, desc[UR4][R6.64] ;  /* 0x0000000406097981 */ /* 0x007ee4000c1e1900 */
[----:B---3--:R-:W-:-:S05]  /*04c0*/  IADD3 R9, PT, PT, R4, R9, RZ ;  /* 0x0000000904097210 */ /* 0x008fca0007ffe0ff */
[----:B------:R3:W-:Y:S02]  /*04d0*/  STG.E desc[UR4][R6.64], R9 ;  /* 0x0000000906007986 */ /* 0x0007e4000c101904 */
.L_x_14:
[----:B------:R-:W-:Y:S05]  /*04e0*/  BSYNC.RECONVERGENT B0 ;  /* 0x0000000000007941 */ /* 0x000fea0003800200 */
.L_x_13:
[----:B------:R-:W-:Y:S06]  /*04f0*/  BAR.SYNC.DEFER_BLOCKING 0x0 ;  /* 0x0000000000007b1d */ /* 0x000fec0000010000 */
[----:B------:R-:W-:Y:S04]  /*0500*/  BSSY.RECONVERGENT B0, `(.L_x_15) ;  /* 0x0000006000007945 */ /* 0x000fe80003800200 */
[----:B------:R-:W-:Y:S05]  /*0510*/  @P0 BRA `(.L_x_16) ;  /* 0x0000000000100947 */ /* 0x000fea0003800000 */
[----:B------:R-:W4:Y:S04]  /*0520*/  LDG.E R4, desc[UR4][R6.64+0x100] ;  /* 0x0001000406047981 */ /* 0x000f28000c1e1900 */
[----:B0123--:R-:W4:Y:S02]  /*0530*/  LDG.E R9, desc[UR4][R6.64] ;  /* 0x0000000406097981 */ /* 0x00ff24000c1e1900 */
[----:B----4-:R-:W-:-:S05]  /*0540*/  IMAD.IADD R9, R4, 0x1, R9 ;  /* 0x0000000104097824 */ /* 0x010fca00078e0209 */
[----:B------:R4:W-:Y:S02]  /*0550*/  STG.E desc[UR4][R6.64], R9 ;  /* 0x0000000906007986 */ /* 0x0009e4000c101904 */
.L_x_16:
[----:B------:R-:W-:Y:S05]  /*0560*/  BSYNC.RECONVERGENT B0 ;  /* 0x0000000000007941 */ /* 0x000fea0003800200 */
.L_x_15:
[----:B------:R-:W-:Y:S06]  /*0570*/  BAR.SYNC.DEFER_BLOCKING 0x0 ;  /* 0x0000000000007b1d */ /* 0x000fec0000010000 */
[----:B------:R-:W-:Y:S05]  /*0580*/  @P4 EXIT ;  /* 0x000000000000494d */ /* 0x000fea0003800000 */
[----:B------:R-:W5:Y:S04]  /*0590*/  LDG.E.STRONG.SYS R4, desc[UR4][R6.64+0x80] ;  /* 0x0000800406047981 */ /* 0x000f68000c1f5900 */
[----:B01234-:R-:W5:Y:S02]  /*05a0*/  LDG.E.STRONG.SYS R9, desc[UR4][R6.64] ;  /* 0x0000000406097981 */ /* 0x01ff64000c1f5900 */
[----:B-----5:R-:W-:-:S05]  /*05b0*/  IADD3 R9, PT, PT, R4, R9, RZ ;  /* 0x0000000904097210 */ /* 0x020fca0007ffe0ff */
[----:B------:R0:W-:Y:S04]  /*05c0*/  STG.E.STRONG.SYS desc[UR4][R6.64], R9 ;  /* 0x0000000906007986 */ /* 0x0001e8000c115904 */
[----:B------:R-:W2:Y:S04]  /*05d0*/  LDG.E.STRONG.SYS R4, desc[UR4][R6.64+0x40] ;  /* 0x0000400406047981 */ /* 0x000ea8000c1f5900 */
[----:B------:R-:W2:Y:S02]  /*05e0*/  LDG.E.STRONG.SYS R11, desc[UR4][R6.64] ;  /* 0x00000004060b7981 */ /* 0x000ea4000c1f5900 */
[----:B--2---:R-:W-:-:S05]  /*05f0*/  IMAD.IADD R11, R4, 0x1, R11 ;  /* 0x00000001040b7824 */ /* 0x004fca00078e020b */
        /* <DEDUP_REMOVED lines=15> */
[----:B------:R-:W-:Y:S01]  /*06f0*/  ISETP.NE.AND P0, PT, R5, RZ, PT ;  /* 0x000000ff0500720c */ /* 0x000fe20003f05270 */
[----:B---3--:R-:W-:-:S05]  /*0700*/  IMAD.IADD R11, R4, 0x1, R11 ;  /* 0x00000001040b7824 */ /* 0x008fca00078e020b */
[----:B------:R2:W-:Y:S07]  /*0710*/  STG.E.STRONG.SYS desc[UR4][R6.64], R11 ;  /* 0x0000000b06007986 */ /* 0x0005ee000c115904 */
[----:B------:R-:W-:Y:S05]  /*0720*/  @P0 EXIT ;  /* 0x000000000000094d */ /* 0x000fea0003800000 */
[----:B------:R-:W3:Y:S01]  /*0730*/  LDG.E R3, desc[UR4][R2.64] ;  /* 0x0000000402037981 */ /* 0x000ee2000c1e1900 */
[----:B------:R-:W0:Y:S02]  /*0740*/  LDC.64 R4, c[0x0][0x388] ;  /* 0x0000e200ff047b82 */ /* 0x000e240000000a00 */
[----:B0-----:R-:W-:-:S05]  /*0750*/  IMAD.WIDE.U32 R4, R0, 0x4, R4 ;  /* 0x0000000400047825 */ /* 0x001fca00078e0004 */
[----:B---3--:R-:W-:Y:S01]  /*0760*/  STG.E desc[UR4][R4.64], R3 ;  /* 0x0000000304007986 */ /* 0x008fe2000c101904 */
[----:B------:R-:W-:Y:S05]  /*0770*/  EXIT ;  /* 0x000000000000794d */ /* 0x000fea0003800000 */
.L_x_17:
        /* <DEDUP_REMOVED lines=16> */
.L_x_44:


//--------------------- .text._Z16reduceUnrolling4PiS_j --------------------------
	.section	.text._Z16reduceUnrolling4PiS_j,"ax",@progbits
	.align	128
        .global         _Z16reduceUnrolling4PiS_j
        .type           _Z16reduceUnrolling4PiS_j,@function
        .size           _Z16reduceUnrolling4PiS_j,(.L_x_45 - _Z16reduceUnrolling4PiS_j)
        .other          _Z16reduceUnrolling4PiS_j,@"STO_CUDA_ENTRY STV_DEFAULT"
_Z16reduceUnrolling4PiS_j:
.text._Z16reduceUnrolling4PiS_j:
[----:B------:R-:W-:Y:S01]  /*0000*/  LDC R1, c[0x0][0x37c] ;  /* 0x0000df00ff017b82 */ /* 0x000fe20000000800 */
[----:B------:R-:W0:Y:S07]  /*0010*/  S2R R0, SR_CTAID.X ;  /* 0x0000000000007919 */ /* 0x000e2e0000002500 */
[----:B------:R-:W0:Y:S01]  /*0020*/  LDC R3, c[0x0][0x360] ;  /* 0x0000d800ff037b82 */ /* 0x000e220000000800 */
[----:B------:R-:W1:Y:S01]  /*0030*/  LDCU UR4, c[0x0][0x390] ;  /* 0x00007200ff0477ac */ /* 0x000e620008000800 */
[----:B------:R-:W2:Y:S06]  /*0040*/  S2R R2, SR_TID.X ;  /* 0x0000000000027919 */ /* 0x000eac0000002100 */
[----:B------:R-:W3:Y:S01]  /*0050*/  LDC.64 R16, c[0x0][0x380] ;  /* 0x0000e000ff107b82 */ /* 0x000ee20000000a00 */
[----:B0-----:R-:W-:-:S05]  /*0060*/  IMAD R4, R0, R3, RZ ;  /* 0x0000000300047224 */ /* 0x001fca00078e02ff */
[----:B------:R-:W-:-:S04]  /*0070*/  SHF.L.U32 R13, R4, 0x2, RZ ;  /* 0x00000002040d7819 */ /* 0x000fc800000006ff */
[----:B--2---:R-:W-:-:S05]  /*0080*/  IADD3 R12, PT, PT, R13, R2, RZ ;  /* 0x000000020d0c7210 */ /* 0x004fca0007ffe0ff */
[----:B------:R-:W-:-:S05]  /*0090*/  IMAD R10, R3, 0x3, R12 ;  /* 0x00000003030a7824 */ /* 0x000fca00078e020c */
[----:B-1----:R-:W-:Y:S01]  /*00a0*/  ISETP.GE.U32.AND P0, PT, R10, UR4, PT ;  /* 0x000000040a007c0c */ /* 0x002fe2000bf06070 */
[----:B------:R-:W0:-:S12]  /*00b0*/  LDCU.64 UR4, c[0x0][0x358] ;  /* 0x00006b00ff0477ac */ /* 0x000e180008000a00 */
[----:B------:R-:W1:Y:S01]  /*00c0*/  @!P0 LDC.64 R4, c[0x0][0x380] ;  /* 0x0000e000ff048b82 */ /* 0x000e620000000a00 */
[----:B------:R-:W-:-:S05]  /*00d0*/  @!P0 IMAD R6, R3, -0x2, R10 ;  /* 0xfffffffe03068824 */ /* 0x000fca00078e020a */
[----:B------:R-:W-:Y:S01]  /*00e0*/  @!P0 IADD3 R9, PT, PT, R3, R6, RZ ;  /* 0x0000000603098210 */ /* 0x000fe20007ffe0ff */
[----:B-1----:R-:W-:-:S04]  /*00f0*/  @!P0 IMAD.WIDE.U32 R6, R6, 0x4, R4 ;  /* 0x0000000406068825 */ /* 0x002fc800078e0004 */
[--C-:B------:R-:W-:Y:S02]  /*0100*/  @!P0 IMAD.WIDE.U32 R10, R10, 0x4, R4.reuse ;  /* 0x000000040a0a8825 */ /* 0x100fe400078e0004 */
[----:B0-----:R-:W2:Y:S02]  /*0110*/  @!P0 LDG.E R6, desc[UR4][R6.64] ;  /* 0x0000000406068981 */ /* 0x001ea4000c1e1900 */
[--C-:B------:R-:W-:Y:S02]  /*0120*/  @!P0 IMAD.WIDE.U32 R8, R9, 0x4, R4.reuse ;  /* 0x0000000409088825 */ /* 0x100fe400078e0004 */
[----:B------:R-:W2:Y:S02]  /*0130*/  @!P0 LDG.E R10, desc[UR4][R10.64] ;  /* 0x000000040a0a8981 */ /* 0x000ea4000c1e1900 */
[----:B------:R-:W-:Y:S02]  /*0140*/  @!P0 IMAD.WIDE.U32 R4, R12, 0x4, R4 ;  /* 0x000000040c048825 */ /* 0x000fe400078e0004 */
[----:B------:R-:W2:Y:S04]  /*0150*/  @!P0 LDG.E R9, desc[UR4][R8.64] ;  /* 0x0000000408098981 */ /* 0x000ea8000c1e1900 */
[----:B------:R-:W4:Y:S01]  /*0160*/  @!P0 LDG.E R15, desc[UR4][R4.64] ;  /* 0x00000004040f8981 */ /* 0x000f22000c1e1900 */
[----:B--2---:R-:W-:-:S05]  /*0170*/  @!P0 IADD3 R12, PT, PT, R10, R9, R6 ;  /* 0x000000090a0c8210 */ /* 0x004fca0007ffe006 */
[----:B----4-:R-:W-:-:S05]  /*0180*/  @!P0 IMAD.IADD R15, R12, 0x1, R15 ;  /* 0x000000010c0f8824 */ /* 0x010fca00078e020f */
[----:B------:R0:W-:Y:S01]  /*0190*/  @!P0 STG.E desc[UR4][R4.64], R15 ;  /* 0x0000000f04008986 */ /* 0x0001e2000c101904 */
[----:B------:R-:W-:Y:S01]  /*01a0*/  BAR.SYNC.DEFER_BLOCKING 0x0 ;  /* 0x0000000000007b1d */ /* 0x000fe20000010000 */
[----:B------:R-:W-:Y:S02]  /*01b0*/  ISETP.GE.U32.AND P0, PT, R3, 0x2, PT ;  /* 0x000000020300780c */ /* 0x000fe40003f06070 */
[----:B---3--:R-:W-:-:S04]  /*01c0*/  LEA R12, P1, R13, R16, 0x2 ;  /* 0x000000100d0c7211 */ /* 0x008fc800078210ff */
[----:B------:R-:W-:-:S07]  /*01d0*/  LEA.HI.X R13, R13, R17, RZ, 0x2, P1 ;  /* 0x000000110d0d7211 */ /* 0x000fce00008f14ff */
[----:B0-----:R-:W-:Y:S05]  /*01e0*/  @!P0 BRA `(.L_x_18) ;  /* 0x00000000003c8947 */ /* 0x001fea0003800000 */
[----:B------:R-:W-:-:S07]  /*01f0*/  IMAD.WIDE.U32 R4, R2, 0x4, R12 ;  /* 0x0000000402047825 */ /* 0x000fce00078e000c */
.L_x_21:
[----:B------:R-:W-:Y:S01]  /*0200*/  SHF.R.U32.HI R11, RZ, 0x1, R3 ;  /* 0x00000001ff0b7819 */ /* 0x000fe20000011603 */
[----:B------:R-:W-:Y:S03]  /*0210*/  BSSY.RECONVERGENT B0, `(.L_x_19) ;  /* 0x0000008000007945 */ /* 0x000fe60003800200 */
[----:B------:R-:W-:-:S13]  /*0220*/  ISETP.GE.U32.AND P0, PT, R2, R11, PT ;  /* 0x0000000b0200720c */ /* 0x000fda0003f06070 */
[----:B0-----:R-:W-:Y:S05]  /*0230*/  @P0 BRA `(.L_x_20) ;  /* 0x0000000000140947 */ /* 0x001fea0003800000 */
[----:B------:R-:W-:Y:S01]  /*0240*/  IMAD.WIDE.U32 R6, R11, 0x4, R4 ;  /* 0x000000040b067825 */ /* 0x000fe200078e0004 */
[----:B------:R-:W2:Y:S05]  /*0250*/  LDG.E R9, desc[UR4][R4.64] ;  /* 0x0000000404097981 */ /* 0x000eaa000c1e1900 */
[----:B------:R-:W2:Y:S02]  /*0260*/  LDG.E R6, desc[UR4][R6.64] ;  /* 0x0000000406067981 */ /* 0x000ea4000c1e1900 */
[----:B--2---:R-:W-:-:S05]  /*0270*/  IADD3 R9, PT, PT, R6, R9, RZ ;  /* 0x0000000906097210 */ /* 0x004fca0007ffe0ff */
[----:B------:R0:W-:Y:S02]  /*0280*/  STG.E desc[UR4][R4.64], R9 ;  /* 0x0000000904007986 */ /* 0x0001e4000c101904 */
.L_x_20:
[----:B------:R-:W-:Y:S05]  /*0290*/  BSYNC.RECONVERGENT B0 ;  /* 0x0000000000007941 */ /* 0x000fea0003800200 */
.L_x_19:
[----:B------:R-:W-:Y:S01]  /*02a0*/  BAR.SYNC.DEFER_BLOCKING 0x0 ;  /* 0x0000000000007b1d */ /* 0x000fe20000010000 */
[----:B------:R-:W-:Y:S01]  /*02b0*/  ISETP.GT.U32.AND P0, PT, R3, 0x3, PT ;  /* 0x000000030300780c */ /* 0x000fe20003f04070 */
[----:B------:R-:W-:-:S12]  /*02c0*/  IMAD.MOV.U32 R3, RZ, RZ, R11 ;  /* 0x000000ffff037224 */ /* 0x000fd800078e000b */
[----:B------:R-:W-:Y:S05]  /*02d0*/  @P0 BRA `(.L_x_21) ;  /* 0xfffffffc00c80947 */ /* 0x000fea000383ffff */
.L_x_18:
[----:B------:R-:W-:-:S13]  /*02e0*/  ISETP.NE.AND P0, PT, R2, RZ, PT ;  /* 0x000000ff0200720c */ /* 0x000fda0003f05270 */
[----:B------:R-:W-:Y:S05]  /*02f0*/  @P0 EXIT ;  /* 0x000000000000094d */ /* 0x000fea0003800000 */
[----:B------:R-:W2:Y:S01]  /*0300*/  LDG.E R13, desc[UR4][R12.64] ;  /* 0x000000040c0d7981 */ /* 0x000ea2000c1e1900 */
[----:B------:R-:W1:Y:S02]  /*0310*/  LDC.64 R2, c[0x0][0x388] ;  /* 0x0000e200ff027b82 */ /* 0x000e640000000a00 */
[----:B-1----:R-:W-:-:S05]  /*0320*/  IMAD.WIDE.U32 R2, R0, 0x4, R2 ;  /* 0x0000000400027825 */ /* 0x002fca00078e0002 */
[----:B--2---:R-:W-:Y:S01]  /*0330*/  STG.E desc[UR4][R2.64], R13 ;  /* 0x0000000d02007986 */ /* 0x004fe2000c101904 */
[----:B------:R-:W-:Y:S05]  /*0340*/  EXIT ;  /* 0x000000000000794d */ /* 0x000fea0003800000 */
.L_x_22:
        /* <DEDUP_REMOVED lines=11> */
.L_x_45:


//--------------------- .text._Z16reduceUnrolling2PiS_j --------------------------
	.section	.text._Z16reduceUnrolling2PiS_j,"ax",@progbits
	.align	128
        .global         _Z16reduceUnrolling2PiS_j
        .type           _Z16reduceUnrolling2PiS_j,@function
        .size           _Z16reduceUnrolling2PiS_j,(.L_x_46 - _Z16reduceUnrolling2PiS_j)
        .other          _Z16reduceUnrolling2PiS_j,@"STO_CUDA_ENTRY STV_DEFAULT"
_Z16reduceUnrolling2PiS_j:
.text._Z16reduceUnrolling2PiS_j:
[----:B------:R-:W-:Y:S01]  /*0000*/  LDC R1, c[0x0][0x37c] ;  /* 0x0000df00ff017b82 */ /* 0x000fe20000000800 */
[----:B------:R-:W0:Y:S01]  /*0010*/  S2R R0, SR_CTAID.X ;  /* 0x0000000000007919 */ /* 0x000e220000002500 */
[----:B------:R-:W0:Y:S06]  /*0020*/  LDCU UR6, c[0x0][0x360] ;  /* 0x00006c00ff0677ac */ /* 0x000e2c0008000800 */
[----:B------:R-:W1:Y:S01]  /*0030*/  LDC.64 R12, c[0x0][0x380] ;  /* 0x0000e000ff0c7b82 */ /* 0x000e620000000a00 */
[----:B------:R-:W2:Y:S01]  /*0040*/  S2R R10, SR_TID.X ;  /* 0x00000000000a7919 */ /* 0x000ea20000002100 */
[----:B------:R-:W3:Y:S01]  /*0050*/  LDCU UR4, c[0x0][0x390] ;  /* 0x00007200ff0477ac */ /* 0x000ee20008000800 */
[----:B0-----:R-:W-:-:S04]  /*0060*/  IMAD R2, R0, UR6, RZ ;  /* 0x0000000600027c24 */ /* 0x001fc8000f8e02ff */
[----:B------:R-:W-:-:S05]  /*0070*/  IMAD.SHL.U32 R7, R2, 0x2, RZ ;  /* 0x0000000202077824 */ /* 0x000fca00078e00ff */
[----:B--2---:R-:W-:-:S05]  /*0080*/  IADD3 R9, PT, PT, R7, R10, RZ ;  /* 0x0000000a07097210 */ /* 0x004fca0007ffe0ff */
[----:B------:R-:W-:-:S05]  /*0090*/  VIADD R3, R9, UR6 ;  /* 0x0000000609037c36 */ /* 0x000fca0008000000 */
[----:B---3--:R-:W-:Y:S01]  /*00a0*/  ISETP.GE.U32.AND P0, PT, R3, UR4, PT ;  /* 0x0000000403007c0c */ /* 0x008fe2000bf06070 */
[----:B------:R-:W0:-:S12]  /*00b0*/  LDCU.64 UR4, c[0x0][0x358] ;  /* 0x00006b00ff0477ac */ /* 0x000e180008000a00 */
[----:B------:R-:W2:Y:S02]  /*00c0*/  @!P0 LDC.64 R4, c[0x0][0x380] ;  /* 0x0000e000ff048b82 */ /* 0x000ea40000000a00 */
[----:B--2---:R-:W-:-:S04]  /*00d0*/  @!P0 IMAD.WIDE.U32 R2, R3, 0x4, R4 ;  /* 0x0000000403028825 */ /* 0x004fc800078e0004 */
[----:B------:R-:W-:Y:S02]  /*00e0*/  @!P0 IMAD.WIDE.U32 R4, R9, 0x4, R4 ;  /* 0x0000000409048825 */ /* 0x000fe400078e0004 */
[----:B0-----:R-:W2:Y:S04]  /*00f0*/  @!P0 LDG.E R2, desc[UR4][R2.64] ;  /* 0x0000000402028981 */ /* 0x001ea8000c1e1900 */
[----:B------:R-:W2:Y:S01]  /*0100*/  @!P0 LDG.E R9, desc[UR4][R4.64] ;  /* 0x0000000404098981 */ /* 0x000ea2000c1e1900 */
[----:B------:R-:W-:Y:S01]  /*0110*/  IMAD.U32 R8, RZ, RZ, UR6 ;  /* 0x00000006ff087e24 */ /* 0x000fe2000f8e00ff */
[----:B-1----:R-:W-:-:S04]  /*0120*/  LEA R6, P1, R7, R12, 0x2 ;  /* 0x0000000c07067211 */ /* 0x002fc800078210ff */
[----:B------:R-:W-:Y:S02]  /*0130*/  LEA.HI.X R7, R7, R13, RZ, 0x2, P1 ;  /* 0x0000000d07077211 */ /* 0x000fe400008f14ff */
[----:B--2---:R-:W-:-:S05]  /*0140*/  @!P0 IADD3 R9, PT, PT, R2, R9, RZ ;  /* 0x0000000902098210 */ /* 0x004fca0007ffe0ff */
[----:B------:R0:W-:Y:S01]  /*0150*/  @!P0 STG.E desc[UR4][R4.64], R9 ;  /* 0x0000000904008986 */ /* 0x0001e2000c101904 */
[----:B------:R-:W-:Y:S01]  /*0160*/  BAR.SYNC.DEFER_BLOCKING 0x0 ;  /* 0x0000000000007b1d */ /* 0x000fe20000010000 */
[----:B------:R-:W-:-:S13]  /*0170*/  ISETP.GE.U32.AND P0, PT, R8, 0x2, PT ;  /* 0x000000020800780c */ /* 0x000fda0003f06070 */
[----:B0-----:R-:W-:Y:S05]  /*0180*/  @!P0 BRA `(.L_x_23) ;  /* 0x00000000003c8947 */ /* 0x001fea0003800000 */
[----:B------:R-:W-:-:S07]  /*0190*/  IMAD.WIDE.U32 R2, R10, 0x4, R6 ;  /* 0x000000040a027825 */ /* 0x000fce00078e0006 */
.L_x_26:
        /* <DEDUP_REMOVED lines=9> */
.L_x_25:
[----:B------:R-:W-:Y:S05]  /*0230*/  BSYNC.RECONVERGENT B0 ;  /* 0x0000000000007941 */ /* 0x000fea0003800200 */
.L_x_24:
[----:B------:R-:W-:Y:S01]  /*0240*/  BAR.SYNC.DEFER_BLOCKING 0x0 ;  /* 0x0000000000007b1d */ /* 0x000fe20000010000 */
[----:B------:R-:W-:Y:S01]  /*0250*/  ISETP.GT.U32.AND P0, PT, R8, 0x3, PT ;  /* 0x000000030800780c */ /* 0x000fe20003f04070 */
[----:B------:R-:W-:-:S12]  /*0260*/  IMAD.MOV.U32 R8, RZ, RZ, R11 ;  /* 0x000000ffff087224 */ /* 0x000fd800078e000b */
[----:B------:R-:W-:Y:S05]  /*0270*/  @P0 BRA `(.L_x_26) ;  /* 0xfffffffc00c80947 */ /* 0x000fea000383ffff */
.L_x_23:
[----:B------:R-:W-:-:S13]  /*0280*/  ISETP.NE.AND P0, PT, R10, RZ, PT ;  /* 0x000000ff0a00720c */ /* 0x000fda0003f05270 */
[----:B------:R-:W-:Y:S05]  /*0290*/  @P0 EXIT ;  /* 0x000000000000094d */ /* 0x000fea0003800000 */
[----:B------:R-:W2:Y:S01]  /*02a0*/  LDG.E R7, desc[UR4][R6.64] ;  /* 0x0000000406077981 */ /* 0x000ea2000c1e1900 */
[----:B0-----:R-:W0:Y:S02]  /*02b0*/  LDC.64 R2, c[0x0][0x388] ;  /* 0x0000e200ff027b82 */ /* 0x001e240000000a00 */
[----:B0-----:R-:W-:-:S05]  /*02c0*/  IMAD.WIDE.U32 R2, R0, 0x4, R2 ;  /* 0x0000000400027825 */ /* 0x001fca00078e0002 */
[----:B--2---:R-:W-:Y:S01]  /*02d0*/  STG.E desc[UR4][R2.64], R7 ;  /* 0x0000000702007986 */ /* 0x004fe2000c101904 */
[----:B------:R-:W-:Y:S05]  /*02e0*/  EXIT ;  /* 0x000000000000794d */ /* 0x000fea0003800000 */
.L_x_27:
        /* <DEDUP_REMOVED lines=9> */
.L_x_46:


//--------------------- .text._Z17reduceInterleavedPiS_j --------------------------
	.section	.text._Z17reduceInterleavedPiS_j,"ax",@progbits
	.align	128
        .global         _Z17reduceInterleavedPiS_j
        .type           _Z17reduceInterleavedPiS_j,@function
        .size           _Z17reduceInterleavedPiS_j,(.L_x_47 - _Z17reduceInterleavedPiS_j)
        .other          _Z17reduceInterleavedPiS_j,@"STO_CUDA_ENTRY STV_DEFAULT"
_Z17reduceInterleavedPiS_j:
.text._Z17reduceInterleavedPiS_j:
[----:B------:R-:W-:Y:S01]  /*0000*/  LDC R1, c[0x0][0x37c] ;  /* 0x0000df00ff017b82 */ /* 0x000fe20000000800 */
[----:B------:R-:W0:Y:S01]  /*0010*/  S2R R11, SR_CTAID.X ;  /* 0x00000000000b7919 */ /* 0x000e220000002500 */
[----:B------:R-:W0:Y:S06]  /*0020*/  LDCU UR4, c[0x0][0x360] ;  /* 0x00006c00ff0477ac */ /* 0x000e2c0008000800 */
[----:B------:R-:W1:Y:S01]  /*0030*/  LDC.64 R2, c[0x0][0x380] ;  /* 0x0000e000ff027b82 */ /* 0x000e620000000a00 */
[----:B------:R-:W2:Y:S01]  /*0040*/  S2R R8, SR_TID.X ;  /* 0x0000000000087919 */ /* 0x000ea20000002100 */
[----:B------:R-:W3:Y:S01]  /*0050*/  LDCU UR5, c[0x0][0x390] ;  /* 0x00007200ff0577ac */ /* 0x000ee20008000800 */
[----:B0-----:R-:W-:-:S04]  /*0060*/  IMAD R5, R11, UR4, RZ ;  /* 0x000000040b057c24 */ /* 0x001fc8000f8e02ff */
[----:B--2---:R-:W-:-:S05]  /*0070*/  IMAD.IADD R0, R5, 0x1, R8 ;  /* 0x0000000105007824 */ /* 0x004fca00078e0208 */
[----:B---3--:R-:W-:Y:S01]  /*0080*/  ISETP.GE.U32.AND P0, PT, R0, UR5, PT ;  /* 0x0000000500007c0c */ /* 0x008fe2000bf06070 */
[----:B------:R-:W-:-:S12]  /*0090*/  IMAD.U32 R0, RZ, RZ, UR4 ;  /* 0x00000004ff007e24 */ /* 0x000fd8000f8e00ff */
[----:B-1----:R-:W-:Y:S05]  /*00a0*/  @P0 EXIT ;  /* 0x000000000000094d */ /* 0x002fea0003800000 */
[----:B------:R-:W-:Y:S01]  /*00b0*/  ISETP.GE.U32.AND P0, PT, R0, 0x2, PT ;  /* 0x000000020000780c */ /* 0x000fe20003f06070 */
[----:B------:R-:W0:Y:S01]  /*00c0*/  LDCU.64 UR4, c[0x0][0x358] ;  /* 0x00006b00ff0477ac */ /* 0x000e220008000a00 */
[----:B------:R-:W-:-:S11]  /*00d0*/  IMAD.WIDE.U32 R2, R5, 0x4, R2 ;  /* 0x0000000405027825 */ /* 0x000fd600078e0002 */
[----:B------:R-:W-:Y:S05]  /*00e0*/  @!P0 BRA `(.L_x_28) ;  /* 0x00000000003c8947 */ /* 0x000fea0003800000 */
[----:B------:R-:W-:-:S07]  /*00f0*/  IMAD.WIDE.U32 R4, R8, 0x4, R2 ;  /* 0x0000000408047825 */ /* 0x000fce00078e0002 */
.L_x_31:
[----:B------:R-:W-:Y:S01]  /*0100*/  SHF.R.U32.HI R13, RZ, 0x1, R0 ;  /* 0x00000001ff0d7819 */ /* 0x000fe20000011600 */
[----:B------:R-:W-:Y:S03]  /*0110*/  BSSY.RECONVERGENT B0, `(.L_x_29) ;  /* 0x0000008000007945 */ /* 0x000fe60003800200 */
[----:B------:R-:W-:-:S13]  /*0120*/  ISETP.GE.U32.AND P0, PT, R8, R13, PT ;  /* 0x0000000d0800720c */ /* 0x000fda0003f06070 */
[----:B-1----:R-:W-:Y:S05]  /*0130*/  @P0 BRA `(.L_x_30) ;  /* 0x0000000000140947 */ /* 0x002fea0003800000 */
[----:B------:R-:W-:Y:S01]  /*0140*/  IMAD.WIDE.U32 R6, R13, 0x4, R4 ;  /* 0x000000040d067825 */ /* 0x000fe200078e0004 */
[----:B0-----:R-:W2:Y:S05]  /*0150*/  LDG.E R9, desc[UR4][R4.64] ;  /* 0x0000000404097981 */ /* 0x001eaa000c1e1900 */
[----:B------:R-:W2:Y:S02]  /*0160*/  LDG.E R6, desc[UR4][R6.64] ;  /* 0x0000000406067981 */ /* 0x000ea4000c1e1900 */
[----:B--2---:R-:W-:-:S05]  /*0170*/  IADD3 R9, PT, PT, R6, R9, RZ ;  /* 0x0000000906097210 */ /* 0x004fca0007ffe0ff */
[----:B------:R1:W-:Y:S02]  /*0180*/  STG.E desc[UR4][R4.64], R9 ;  /* 0x0000000904007986 */ /* 0x0003e4000c101904 */
.L_x_30:
[----:B0-----:R-:W-:Y:S05]  /*0190*/  BSYNC.RECONVERGENT B0 ;  /* 0x0000000000007941 */ /* 0x001fea0003800200 */
.L_x_29:
[----:B------:R-:W-:Y:S01]  /*01a0*/  BAR.SYNC.DEFER_BLOCKING 0x0 ;  /* 0x0000000000007b1d */ /* 0x000fe20000010000 */
[----:B------:R-:W-:Y:S02]  /*01b0*/  ISETP.GT.U32.AND P0, PT, R0, 0x3, PT ;  /* 0x000000030000780c */ /* 0x000fe40003f04070 */
[----:B------:R-:W-:-:S11]  /*01c0*/  MOV R0, R13 ;  /* 0x0000000d00007202 */ /* 0x000fd60000000f00 */
[----:B------:R-:W-:Y:S05]  /*01d0*/  @P0 BRA `(.L_x_31) ;  /* 0xfffffffc00c80947 */ /* 0x000fea000383ffff */
.L_x_28:
[----:B------:R-:W-:-:S13]  /*01e0*/  ISETP.NE.AND P0, PT, R8, RZ, PT ;  /* 0x000000ff0800720c */ /* 0x000fda0003f05270 */
[----:B0-----:R-:W-:Y:S05]  /*01f0*/  @P0 EXIT ;  /* 0x000000000000094d */ /* 0x001fea0003800000 */
[----:B------:R-:W2:Y:S01]  /*0200*/  LDG.E R3, desc[UR4][R2.64] ;  /* 0x0000000402037981 */ /* 0x000ea2000c1e1900 */
[----:B-1----:R-:W0:Y:S02]  /*0210*/  LDC.64 R4, c[0x0][0x388] ;  /* 0x0000e200ff047b82 */ /* 0x002e240000000a00 */
[----:B0-----:R-:W-:-:S05]  /*0220*/  IMAD.WIDE.U32 R4, R11, 0x4, R4 ;  /* 0x000000040b047825 */ /* 0x001fca00078e0004 */
[----:B--2---:R-:W-:Y:S01]  /*0230*/  STG.E desc[UR4][R4.64], R3 ;  /* 0x0000000304007986 */ /* 0x004fe2000c101904 */
[----:B------:R-:W-:Y:S05]  /*0240*/  EXIT ;  /* 0x000000000000794d */ /* 0x000fea0003800000 */
.L_x_32:
        /* <DEDUP_REMOVED lines=11> */
.L_x_47:


//--------------------- .text._Z20reduceNeighboredLessPiS_j --------------------------
	.section	.text._Z20reduceNeighboredLessPiS_j,"ax",@progbits
	.align	128
        .global         _Z20reduceNeighboredLessPiS_j
        .type           _Z20reduceNeighboredLessPiS_j,@function
        .size           _Z20reduceNeighboredLessPiS_j,(.L_x_48 - _Z20reduceNeighboredLessPiS_j)
        .other          _Z20reduceNeighboredLessPiS_j,@"STO_CUDA_ENTRY STV_DEFAULT"
_Z20reduceNeighboredLessPiS_j:
.text._Z20reduceNeighboredLessPiS_j:
[----:B------:R-:W-:Y:S01]  /*0000*/  LDC R1, c[0x0][0x37c] ;  /* 0x0000df00ff017b82 */ /* 0x000fe20000000800 */
[----:B------:R-:W0:Y:S01]  /*0010*/  S2R R11, SR_CTAID.X ;  /* 0x00000000000b7919 */ /* 0x000e220000002500 */
[----:B------:R-:W0:Y:S01]  /*0020*/  LDCU UR6, c[0x0][0x360] ;  /* 0x00006c00ff0677ac */ /* 0x000e220008000800 */
[----:B------:R-:W1:Y:S01]  /*0030*/  S2R R0, SR_TID.X ;  /* 0x0000000000007919 */ /* 0x000e620000002100 */
[----:B------:R-:W2:Y:S01]  /*0040*/  LDCU UR4, c[0x0][0x390] ;  /* 0x00007200ff0477ac */ /* 0x000ea20008000800 */
[----:B0-----:R-:W-:-:S05]  /*0050*/  IMAD R5, R11, UR6, RZ ;  /* 0x000000060b057c24 */ /* 0x001fca000f8e02ff */
[----:B-1----:R-:W-:-:S04]  /*0060*/  IADD3 R2, PT, PT, R5, R0, RZ ;  /* 0x0000000005027210 */ /* 0x002fc80007ffe0ff */
[----:B--2---:R-:W-:Y:S02]  /*0070*/  ISETP.GE.U32.AND P0, PT, R2, UR4, PT ;  /* 0x0000000402007c0c */ /* 0x004fe4000bf06070 */
[----:B------:R-:W0:Y:S11]  /*0080*/  LDC.64 R2, c[0x0][0x380] ;  /* 0x0000e000ff027b82 */ /* 0x000e360000000a00 */
[----:B------:R-:W-:Y:S05]  /*0090*/  @P0 EXIT ;  /* 0x000000000000094d */ /* 0x000fea0003800000 */
[----:B------:R-:W-:Y:S01]  /*00a0*/  UISETP.GE.U32.AND UP0, UPT, UR6, 0x2, UPT ;  /* 0x000000020600788c */ /* 0x000fe2000bf06070 */
[----:B0-----:R-:W-:Y:S01]  /*00b0*/  IMAD.WIDE.U32 R2, R5, 0x4, R2 ;  /* 0x0000000405027825 */ /* 0x001fe200078e0002 */
[----:B------:R-:W0:Y:S07]  /*00c0*/  LDCU.64 UR8, c[0x0][0x358] ;  /* 0x00006b00ff0877ac */ /* 0x000e2e0008000a00 */
[----:B------:R-:W-:Y:S05]  /*00d0*/  BRA.U !UP0, `(.L_x_33) ;  /* 0x0000000108487547 */ /* 0x000fea000b800000 */
[----:B------:R-:W-:-:S05]  /*00e0*/  UMOV UR4, 0x1 ;  /* 0x0000000100047882 */ /* 0x000fca0000000000 */
.L_x_36:
[----:B------:R-:W-:Y:S01]  /*00f0*/  USHF.L.U32 UR5, UR4, 0x1, URZ ;  /* 0x0000000104057899 */ /* 0x000fe200080006ff */
[----:B------:R-:W-:Y:S05]  /*0100*/  BSSY.RECONVERGENT B0, `(.L_x_34) ;  /* 0x000000b000007945 */ /* 0x000fea0003800200 */
[----:B-1----:R-:W-:-:S05]  /*0110*/  IMAD R7, R0, UR5, RZ ;  /* 0x0000000500077c24 */ /* 0x002fca000f8e02ff */
[----:B------:R-:W-:-:S13]  /*0120*/  ISETP.GE.U32.AND P0, PT, R7, UR6, PT ;  /* 0x0000000607007c0c */ /* 0x000fda000bf06070 */
[----:B------:R-:W-:Y:S05]  /*0130*/  @P0 BRA `(.L_x_35) ;  /* 0x00000000001c0947 */ /* 0x000fea0003800000 */
[C---:B------:R-:W-:Y:S01]  /*0140*/  IADD3 R5, PT, PT, R7.reuse, UR4, RZ ;  /* 0x0000000407057c10 */ /* 0x040fe2000fffe0ff */
[----:B------:R-:W-:-:S04]  /*0150*/  IMAD.WIDE.U32 R6, R7, 0x4, R2 ;  /* 0x0000000407067825 */ /* 0x000fc800078e0002 */
[----:B------:R-:W-:Y:S01]  /*0160*/  IMAD.WIDE.U32 R4, R5, 0x4, R2 ;  /* 0x0000000405047825 */ /* 0x000fe200078e0002 */
[----:B0-----:R-:W2:Y:S05]  /*0170*/  LDG.E R9, desc[UR8][R6.64] ;  /* 0x0000000806097981 */ /* 0x001eaa000c1e1900 */
[----:B------:R-:W2:Y:S02]  /*0180*/  LDG.E R4, desc[UR8][R4.64] ;  /* 0x0000000804047981 */ /* 0x000ea4000c1e1900 */
[----:B--2---:R-:W-:-:S05]  /*0190*/  IADD3 R9, PT, PT, R4, R9, RZ ;  /* 0x0000000904097210 */ /* 0x004fca0007ffe0ff */
[----:B------:R1:W-:Y:S02]  /*01a0*/  STG.E desc[UR8][R6.64], R9 ;  /* 0x0000000906007986 */ /* 0x0003e4000c101908 */
.L_x_35:
[----:B0-----:R-:W-:Y:S05]  /*01b0*/  BSYNC.RECONVERGENT B0 ;  /* 0x0000000000007941 */ /* 0x001fea0003800200 */
.L_x_34:
[----:B------:R-:W-:Y:S01]  /*01c0*/  BAR.SYNC.DEFER_BLOCKING 0x0 ;  /* 0x0000000000007b1d */ /* 0x000fe20000010000 */
[----:B------:R-:W-:-:S05]  /*01d0*/  UISETP.GE.U32.AND UP0, UPT, UR5, UR6, UPT ;  /* 0x000000060500728c */ /* 0x000fca000bf06070 */
[----:B------:R-:W-:-:S04]  /*01e0*/  UMOV UR4, UR5 ;  /* 0x0000000500047c82 */ /* 0x000fc80008000000 */
[----:B------:R-:W-:Y:S05]  /*01f0*/  BRA.U !UP0, `(.L_x_36) ;  /* 0xfffffffd08bc7547 */ /* 0x000fea000b83ffff */
.L_x_33:
[----:B------:R-:W-:-:S13]  /*0200*/  ISETP.NE.AND P0, PT, R0, RZ, PT ;  /* 0x000000ff0000720c */ /* 0x000fda0003f05270 */
[----:B0-----:R-:W-:Y:S05]  /*0210*/  @P0 EXIT ;  /* 0x000000000000094d */ /* 0x001fea0003800000 */
[----:B------:R-:W2:Y:S01]  /*0220*/  LDG.E R3, desc[UR8][R2.64] ;  /* 0x0000000802037981 */ /* 0x000ea2000c1e1900 */
[----:B------:R-:W0:Y:S02]  /*0230*/  LDC.64 R4, c[0x0][0x388] ;  /* 0x0000e200ff047b82 */ /* 0x000e240000000a00 */
[----:B0-----:R-:W-:-:S05]  /*0240*/  IMAD.WIDE.U32 R4, R11, 0x4, R4 ;  /* 0x000000040b047825 */ /* 0x001fca00078e0004 */
[----:B--2---:R-:W-:Y:S01]  /*0250*/  STG.E desc[UR8][R4.64], R3 ;  /* 0x0000000304007986 */ /* 0x004fe2000c101908 */
[----:B------:R-:W-:Y:S05]  /*0260*/  EXIT ;  /* 0x000000000000794d */ /* 0x000fea0003800000 */
.L_x_37:
        /* <DEDUP_REMOVED lines=9> */
.L_x_48:


//--------------------- .text._Z16reduceNeighboredPiS_j --------------------------
	.section	.text._Z16reduceNeighboredPiS_j,"ax",@progbits
	.align	128
        .global         _Z16reduceNeighboredPiS_j
        .type           _Z16reduceNeighboredPiS_j,@function
        .size           _Z16reduceNeighboredPiS_j,(.L_x_49 - _Z16reduceNeighboredPiS_j)
        .other          _Z16reduceNeighboredPiS_j,@"STO_CUDA_ENTRY STV_DEFAULT"
_Z16reduceNeighboredPiS_j:
.text._Z16reduceNeighboredPiS_j:
[----:B------:R-:W-:Y:S01]  /*0000*/  LDC R1, c[0x0][0x37c] ;  /* 0x0000df00ff017b82 */ /* 0x000fe20000000800 */
[----:B------:R-:W0:Y:S01]  /*0010*/  S2R R13, SR_CTAID.X ;  /* 0x00000000000d7919 */ /* 0x000e220000002500 */
[----:B------:R-:W0:Y:S06]  /*0020*/  LDCU UR4, c[0x0][0x360] ;  /* 0x00006c00ff0477ac */ /* 0x000e2c0008000800 */
[----:B------:R-:W1:Y:S01]  /*0030*/  LDC.64 R2, c[0x0][0x380] ;  /* 0x0000e000ff027b82 */ /* 0x000e620000000a00 */
[----:B------:R-:W2:Y:S01]  /*0040*/  S2R R11, SR_TID.X ;  /* 0x00000000000b7919 */ /* 0x000ea20000002100 */
[----:B------:R-:W3:Y:S01]  /*0050*/  LDCU UR5, c[0x0][0x390] ;  /* 0x00007200ff0577ac */ /* 0x000ee20008000800 */
[----:B0-----:R-:W-:-:S05]  /*0060*/  IMAD R5, R13, UR4, RZ ;  /* 0x000000040d057c24 */ /* 0x001fca000f8e02ff */
[----:B--2---:R-:W-:-:S04]  /*0070*/  IADD3 R0, PT, PT, R5, R11, RZ ;  /* 0x0000000b05007210 */ /* 0x004fc80007ffe0ff */
[----:B---3--:R-:W-:-:S13]  /*0080*/  ISETP.GE.U32.AND P0, PT, R0, UR5, PT ;  /* 0x0000000500007c0c */ /* 0x008fda000bf06070 */
[----:B-1----:R-:W-:Y:S05]  /*0090*/  @P0 EXIT ;  /* 0x000000000000094d */ /* 0x002fea0003800000 */
[----:B------:R-:W-:Y:S01]  /*00a0*/  UISETP.GE.U32.AND UP0, UPT, UR4, 0x2, UPT ;  /* 0x000000020400788c */ /* 0x000fe2000bf06070 */
[----:B------:R-:W-:Y:S01]  /*00b0*/  IMAD.WIDE.U32 R2, R5, 0x4, R2 ;  /* 0x0000000405027825 */ /* 0x000fe200078e0002 */
[----:B------:R-:W0:Y:S07]  /*00c0*/  LDCU.64 UR6, c[0x0][0x358] ;  /* 0x00006b00ff0677ac */ /* 0x000e2e0008000a00 */
[----:B------:R-:W-:Y:S05]  /*00d0*/  BRA.U !UP0, `(.L_x_38) ;  /* 0x0000000108447547 */ /* 0x000fea000b800000 */
[----:B------:R-:W-:Y:S02]  /*00e0*/  HFMA2 R7, -RZ, RZ, 0, 5.9604644775390625e-08 ;  /* 0x00000001ff077431 */ /* 0x000fe400000001ff */
[----:B------:R-:W-:-:S07]  /*00f0*/  IMAD.WIDE.U32 R4, R11, 0x4, R2 ;  /* 0x000000040b047825 */ /* 0x000fce00078e0002 */
.L_x_41:
[----:B------:R-:W-:Y:S01]  /*0100*/  SHF.L.U32 R8, R7, 0x1, RZ ;  /* 0x0000000107087819 */ /* 0x000fe200000006ff */
[----:B------:R-:W-:Y:S04]  /*0110*/  BSSY.RECONVERGENT B0, `(.L_x_39) ;  /* 0x0000009000007945 */ /* 0x000fe80003800200 */
[----:B------:R-:W-:-:S05]  /*0120*/  VIADD R0, R8, 0xffffffff ;  /* 0xffffffff08007836 */ /* 0x000fca0000000000 */
[----:B------:R-:W-:-:S13]  /*0130*/  LOP3.LUT P0, RZ, R0, R11, RZ, 0xc0, !PT ;  /* 0x0000000b00ff7212 */ /* 0x000fda000780c0ff */
[----:B-1----:R-:W-:Y:S05]  /*0140*/  @P0 BRA `(.L_x_40) ;  /* 0x0000000000140947 */ /* 0x002fea0003800000 */
[----:B------:R-:W-:Y:S01]  /*0150*/  IMAD.WIDE R6, R7, 0x4, R4 ;  /* 0x0000000407067825 */ /* 0x000fe200078e0204 */
[----:B0-----:R-:W2:Y:S05]  /*0160*/  LDG.E R9, desc[UR6][R4.64] ;  /* 0x0000000604097981 */ /* 0x001eaa000c1e1900 */
[----:B------:R-:W2:Y:S02]  /*0170*/  LDG.E R6, desc[UR6][R6.64] ;  /* 0x0000000606067981 */ /* 0x000ea4000c1e1900 */
[----:B--2---:R-:W-:-:S05]  /*0180*/  IADD3 R9, PT, PT, R6, R9, RZ ;  /* 0x0000000906097210 */ /* 0x004fca0007ffe0ff */
[----:B------:R1:W-:Y:S02]  /*0190*/  STG.E desc[UR6][R4.64], R9 ;  /* 0x0000000904007986 */ /* 0x0003e4000c101906 */
.L_x_40:
[----:B0-----:R-:W-:Y:S05]  /*01a0*/  BSYNC.RECONVERGENT B0 ;  /* 0x0000000000007941 */ /* 0x001fea0003800200 */
.L_x_39:
[----:B------:R-:W-:Y:S01]  /*01b0*/  BAR.SYNC.DEFER_BLOCKING 0x0 ;  /* 0x0000000000007b1d */ /* 0x000fe20000010000 */
[----:B------:R-:W-:Y:S01]  /*01c0*/  ISETP.GE.U32.AND P0, PT, R8, UR4, PT ;  /* 0x0000000408007c0c */ /* 0x000fe2000bf06070 */
[----:B------:R-:W-:-:S12]  /*01d0*/  IMAD.MOV.U32 R7, RZ, RZ, R8 ;  /* 0x000000ffff077224 */ /* 0x000fd800078e0008 */
[----:B------:R-:W-:Y:S05]  /*01e0*/  @!P0 BRA `(.L_x_41) ;  /* 0xfffffffc00c48947 */ /* 0x000fea000383ffff */
.L_x_38:
[----:B------:R-:W-:-:S13]  /*01f0*/  ISETP.NE.AND P0, PT, R11, RZ, PT ;  /* 0x000000ff0b00720c */ /* 0x000fda0003f05270 */
[----:B0-----:R-:W-:Y:S05]  /*0200*/  @P0 EXIT ;  /* 0x000000000000094d */ /* 0x001fea0003800000 */
[----:B------:R-:W2:Y:S01]  /*0210*/  LDG.E R3, desc[UR6][R2.64] ;  /* 0x0000000602037981 */ /* 0x000ea2000c1e1900 */
[----:B-1----:R-:W0:Y:S02]  /*0220*/  LDC.64 R4, c[0x0][0x388] ;  /* 0x0000e200ff047b82 */ /* 0x002e240000000a00 */
[----:B0-----:R-:W-:-:S05]  /*0230*/  IMAD.WIDE.U32 R4, R13, 0x4, R4 ;  /* 0x000000040d047825 */ /* 0x001fca00078e0004 */
[----:B--2---:R-:W-:Y:S01]  /*0240*/  STG.E desc[UR6][R4.64], R3 ;  /* 0x0000000304007986 */ /* 0x004fe2000c101906 */
[----:B------:R-:W-:Y:S05]  /*0250*/  EXIT ;  /* 0x000000000000794d */ /* 0x000fea0003800000 */
.L_x_42:
        /* <DEDUP_REMOVED lines=10> */
.L_x_49:


//--------------------- .nv.shared.reserved.0     --------------------------
	.section	.nv.shared.reserved.0,"aw",@nobits
	.weak		__nv_reservedSMEM_offset_0_alias
	.size		__nv_reservedSMEM_offset_0_alias, 0, 64
	.other		__nv_reservedSMEM_offset_0_alias,@"STO_CUDA_RESERVED_SHARED STV_DEFAULT"
__nv_reservedSMEM_offset_0_alias:
	.zero		0
	.zero		64


//--------------------- .nv.constant0._Z28reduceCompleteUnrollTemplateILj256EEvPiS0_i --------------------------
	.section	.nv.constant0._Z28reduceCompleteUnrollTemplateILj256EEvPiS0_i,"a",@progbits
	.sectionflags	@""
	.align	4
.nv.constant0._Z28reduceCompleteUnrollTemplateILj256EEvPiS0_i:
	.zero		916


//--------------------- .nv.constant0._Z25reduceCompleteUnrollWarp8PiS_i --------------------------
	.section	.nv.constant0._Z25reduceCompleteUnrollWarp8PiS_i,"a",@progbits
	.sectionflags	@""
	.align	4
.nv.constant0._Z25reduceCompleteUnrollWarp8PiS_i:
	.zero		916


//--------------------- .nv.constant0._Z16reduceUnrolling4PiS_j --------------------------
	.section	.nv.constant0._Z16reduceUnrolling4PiS_j,"a",@progbits
	.sectionflags	@""
	.align	4
.nv.constant0._Z16reduceUnrolling4PiS_j:
	.zero		916


//--------------------- .nv.constant0._Z16reduceUnrolling2PiS_j --------------------------
	.section	.nv.constant0._Z16reduceUnrolling2PiS_j,"a",@progbits
	.sectionflags	@""
	.align	4
.nv.constant0._Z16reduceUnrolling2PiS_j:
	.zero		916


//--------------------- .nv.constant0._Z17reduceInterleavedPiS_j --------------------------
	.section	.nv.constant0._Z17reduceInterleavedPiS_j,"a",@progbits
	.sectionflags	@""
	.align	4
.nv.constant0._Z17reduceInterleavedPiS_j:
	.zero		916


//--------------------- .nv.constant0._Z20reduceNeighboredLessPiS_j --------------------------
	.section	.nv.constant0._Z20reduceNeighboredLessPiS_j,"a",@progbits
	.sectionflags	@""
	.align	4
.nv.constant0._Z20reduceNeighboredLessPiS_j:
	.zero		916


//--------------------- .nv.constant0._Z16reduceNeighboredPiS_j --------------------------
	.section	.nv.constant0._Z16reduceNeighboredPiS_j,"a",@progbits
	.sectionflags	@""
	.align	4
.nv.constant0._Z16reduceNeighboredPiS_j:
	.zero		916


//--------------------- SYMBOLS --------------------------

	.type		.nv.reservedSmem.offset0,@object
	.size		.nv.reservedSmem.offset0,0x4
